	.target	sm_90a

	.elftype	@"ET_EXEC"


//--------------------- .note.nv.tkinfo           --------------------------
	.section	.note.nv.tkinfo,"",@"SHT_NOTE"
	.sectionflags	@"SHF_NOTE_NV_TKINFO"
	.tkinfo
        /*0018*/ 	.word	0x00000002
        /*0030*/ 	.string	""
        /*0030*/ 	.string	"ptxas"
        /*0030*/ 	.string	"Cuda compilation tools, release 13.0, V13.0.88"
        /*0030*/ 	.string	"Build cuda_13.0.r13.0/compiler.36424714_0"
        /*0030*/ 	.string	"-arch sm_90a -m 64 "



//--------------------- .note.nv.cuinfo           --------------------------
	.section	.note.nv.cuinfo,"",@"SHT_NOTE"
	.sectionflags	@"SHF_NOTE_NV_CUINFO"
        /*0018*/ 	.short	0x0002
        /*001a*/ 	.short	0x005a
        /*001c*/ 	.short	0x0082
	.zero		2


//--------------------- .nv.info                  --------------------------
	.section	.nv.info,"",@"SHT_CUDA_INFO"
	.align	4


	//----- nvinfo : EIATTR_REGCOUNT
	.align		4
        /*0000*/ 	.byte	0x04, 0x2f
        /*0002*/ 	.short	(.L_15 - .L_14)
	.align		4
.L_14:
        /*0004*/ 	.word	index@(_ZN7cutlass13device_kernelINS_4gemm6kernel13GemmUniversalIN4cute5tupleIJiiiiEEENS1_10collective13CollectiveMmaINS1_34MainloopSm90TmaGmmaWarpSpecializedILi2ENS5_IJNS4_1CILi2EEESB_NSA_ILi1EEEEEENS1_32KernelTmaWarpSpecializedPingpongEEENS5_IJNSA_ILi64EEENSA_ILi256EEESG_EEEfNS5_IJlSC_lEEEfSJ_NS4_8TiledMMAINS4_8MMA_AtomIJNS4_4SM904GMMA30MMA_64x256x8_F32TF32TF32_SS_TNILNSN_7ScaleInE1ELSP_1EEEEEENS4_6LayoutINS5_IJSC_SC_SC_EEENS5_IJNSA_ILi0EEESU_SU_EEEEENS5_IJNS4_10UnderscoreESX_SX_EEEEENS4_23SM90_TMA_LOAD_MULTICASTENS4_14ComposedLayoutINS4_7SwizzleILi3ELi4ELi3EEENS4_18smem_ptr_flag_bitsILi32EEENSS_INS5_IJNSA_ILi8EEENSA_ILi32EEEEEENS5_IJS17_SC_EEEEEEEvNS4_8identityES10_S1B_vS1C_EENS_8epilogue10collective6detail29Sm90TmaWarpSpecializedAdapterINS1F_15DefaultEpilogueIfSJ_SJ_NS1E_6thread17LinearCombinationIfLi1EffLNS1J_9ScaleType4KindE0ELNS_15FloatRoundStyleE2EfEENS1_15EpilogueDefaultEEEEEvvEEEEvNT_6ParamsE)
        /*0008*/ 	.word	0x000000a8


	//----- nvinfo : EIATTR_FRAME_SIZE
	.align		4
.L_15:
        /*000c*/ 	.byte	0x04, 0x11
        /*000e*/ 	.short	(.L_17 - .L_16)
	.align		4
.L_16:
        /*0010*/ 	.word	index@(_ZN7cutlass13device_kernelINS_4gemm6kernel13GemmUniversalIN4cute5tupleIJiiiiEEENS1_10collective13CollectiveMmaINS1_34MainloopSm90TmaGmmaWarpSpecializedILi2ENS5_IJNS4_1CILi2EEESB_NSA_ILi1EEEEEENS1_32KernelTmaWarpSpecializedPingpongEEENS5_IJNSA_ILi64EEENSA_ILi256EEESG_EEEfNS5_IJlSC_lEEEfSJ_NS4_8TiledMMAINS4_8MMA_AtomIJNS4_4SM904GMMA30MMA_64x256x8_F32TF32TF32_SS_TNILNSN_7ScaleInE1ELSP_1EEEEEENS4_6LayoutINS5_IJSC_SC_SC_EEENS5_IJNSA_ILi0EEESU_SU_EEEEENS5_IJNS4_10UnderscoreESX_SX_EEEEENS4_23SM90_TMA_LOAD_MULTICASTENS4_14ComposedLayoutINS4_7SwizzleILi3ELi4ELi3EEENS4_18smem_ptr_flag_bitsILi32EEENSS_INS5_IJNSA_ILi8EEENSA_ILi32EEEEEENS5_IJS17_SC_EEEEEEEvNS4_8identityES10_S1B_vS1C_EENS_8epilogue10collective6detail29Sm90TmaWarpSpecializedAdapterINS1F_15DefaultEpilogueIfSJ_SJ_NS1E_6thread17LinearCombinationIfLi1EffLNS1J_9ScaleType4KindE0ELNS_15FloatRoundStyleE2EfEENS1_15EpilogueDefaultEEEEEvvEEEEvNT_6ParamsE)
        /*0014*/ 	.word	0x00000000


	//----- nvinfo : EIATTR_MIN_STACK_SIZE
	.align		4
.L_17:
        /*0018*/ 	.byte	0x04, 0x12
        /*001a*/ 	.short	(.L_19 - .L_18)
	.align		4
.L_18:
        /*001c*/ 	.word	index@(_ZN7cutlass13device_kernelINS_4gemm6kernel13GemmUniversalIN4cute5tupleIJiiiiEEENS1_10collective13CollectiveMmaINS1_34MainloopSm90TmaGmmaWarpSpecializedILi2ENS5_IJNS4_1CILi2EEESB_NSA_ILi1EEEEEENS1_32KernelTmaWarpSpecializedPingpongEEENS5_IJNSA_ILi64EEENSA_ILi256EEESG_EEEfNS5_IJlSC_lEEEfSJ_NS4_8TiledMMAINS4_8MMA_AtomIJNS4_4SM904GMMA30MMA_64x256x8_F32TF32TF32_SS_TNILNSN_7ScaleInE1ELSP_1EEEEEENS4_6LayoutINS5_IJSC_SC_SC_EEENS5_IJNSA_ILi0EEESU_SU_EEEEENS5_IJNS4_10UnderscoreESX_SX_EEEEENS4_23SM90_TMA_LOAD_MULTICASTENS4_14ComposedLayoutINS4_7SwizzleILi3ELi4ELi3EEENS4_18smem_ptr_flag_bitsILi32EEENSS_INS5_IJNSA_ILi8EEENSA_ILi32EEEEEENS5_IJS17_SC_EEEEEEEvNS4_8identityES10_S1B_vS1C_EENS_8epilogue10collective6detail29Sm90TmaWarpSpecializedAdapterINS1F_15DefaultEpilogueIfSJ_SJ_NS1E_6thread17LinearCombinationIfLi1EffLNS1J_9ScaleType4KindE0ELNS_15FloatRoundStyleE2EfEENS1_15EpilogueDefaultEEEEEvvEEEEvNT_6ParamsE)
        /*0020*/ 	.word	0x00000000
.L_19:


//--------------------- .nv.compat                --------------------------
	.section	.nv.compat,"",@"SHT_CUDA_COMPAT_INFO"
	.align	4
        /*0000*/ 	.byte	0x02, 0x09, 0x01, 0x00, 0x02, 0x02, 0x04, 0x00, 0x02, 0x05, 0x05, 0x00, 0x03, 0x07, 0x01, 0x01
        /*0010*/ 	.byte	0x02, 0x03, 0x01, 0x00, 0x02, 0x06, 0x01, 0x00, 0x04, 0x0b, 0x08, 0x00, 0x00, 0x00, 0x00, 0x00
        /*0020*/ 	.byte	0x00, 0x00, 0x00, 0x00


//--------------------- .nv.info._ZN7cutlass13device_kernelINS_4gemm6kernel13GemmUniversalIN4cute5tupleIJiiiiEEENS1_10collective13CollectiveMmaINS1_34MainloopSm90TmaGmmaWarpSpecializedILi2ENS5_IJNS4_1CILi2EEESB_NSA_ILi1EEEEEENS1_32KernelTmaWarpSpecializedPingpongEEENS5_IJNSA_ILi64EEENSA_ILi256EEESG_EEEfNS5_IJlSC_lEEEfSJ_NS4_8TiledMMAINS4_8MMA_AtomIJNS4_4SM904GMMA30MMA_64x256x8_F32TF32TF32_SS_TNILNSN_7ScaleInE1ELSP_1EEEEEENS4_6LayoutINS5_IJSC_SC_SC_EEENS5_IJNSA_ILi0EEESU_SU_EEEEENS5_IJNS4_10UnderscoreESX_SX_EEEEENS4_23SM90_TMA_LOAD_MULTICASTENS4_14ComposedLayoutINS4_7SwizzleILi3ELi4ELi3EEENS4_18smem_ptr_flag_bitsILi32EEENSS_INS5_IJNSA_ILi8EEENSA_ILi32EEEEEENS5_IJS17_SC_EEEEEEEvNS4_8identityES10_S1B_vS1C_EENS_8epilogue10collective6detail29Sm90TmaWarpSpecializedAdapterINS1F_15DefaultEpilogueIfSJ_SJ_NS1E_6thread17LinearCombinationIfLi1EffLNS1J_9ScaleType4KindE0ELNS_15FloatRoundStyleE2EfEENS1_15EpilogueDefaultEEEEEvvEEEEvNT_6ParamsE --------------------------
	.section	.nv.info._ZN7cutlass13device_kernelINS_4gemm6kernel13GemmUniversalIN4cute5tupleIJiiiiEEENS1_10collective13CollectiveMmaINS1_34MainloopSm90TmaGmmaWarpSpecializedILi2ENS5_IJNS4_1CILi2EEESB_NSA_ILi1EEEEEENS1_32KernelTmaWarpSpecializedPingpongEEENS5_IJNSA_ILi64EEENSA_ILi256EEESG_EEEfNS5_IJlSC_lEEEfSJ_NS4_8TiledMMAINS4_8MMA_AtomIJNS4_4SM904GMMA30MMA_64x256x8_F32TF32TF32_SS_TNILNSN_7ScaleInE1ELSP_1EEEEEENS4_6LayoutINS5_IJSC_SC_SC_EEENS5_IJNSA_ILi0EEESU_SU_EEEEENS5_IJNS4_10UnderscoreESX_SX_EEEEENS4_23SM90_TMA_LOAD_MULTICASTENS4_14ComposedLayoutINS4_7SwizzleILi3ELi4ELi3EEENS4_18smem_ptr_flag_bitsILi32EEENSS_INS5_IJNSA_ILi8EEENSA_ILi32EEEEEENS5_IJS17_SC_EEEEEEEvNS4_8identityES10_S1B_vS1C_EENS_8epilogue10collective6detail29Sm90TmaWarpSpecializedAdapterINS1F_15DefaultEpilogueIfSJ_SJ_NS1E_6thread17LinearCombinationIfLi1EffLNS1J_9ScaleType4KindE0ELNS_15FloatRoundStyleE2EfEENS1_15EpilogueDefaultEEEEEvvEEEEvNT_6ParamsE,"",@"SHT_CUDA_INFO"
	.sectionflags	@""
	.align	4


	//----- nvinfo : EIATTR_CUDA_API_VERSION
	.align		4
        /*0000*/ 	.byte	0x04, 0x37
        /*0002*/ 	.short	(.L_21 - .L_20)
.L_20:
        /*0004*/ 	.word	0x00000082


	//----- nvinfo : EIATTR_KPARAM_INFO
	.align		4
.L_21:
        /*0008*/ 	.byte	0x04, 0x17
        /*000a*/ 	.short	(.L_23 - .L_22)
.L_22:
        /*000c*/ 	.word	0x00000000
        /*0010*/ 	.short	0x0000
        /*0012*/ 	.short	0x0070
        /*0014*/ 	.byte	0x00, 0xf0, 0x01, 0x10


	//----- nvinfo : EIATTR_SPARSE_MMA_MASK
	.align		4
.L_23:
        /*0018*/ 	.byte	0x03, 0x50
        /*001a*/ 	.short	0x0000


	//----- nvinfo : EIATTR_MAXREG_COUNT
	.align		4
        /*001c*/ 	.byte	0x03, 0x1b
        /*001e*/ 	.short	0x00a8


	//----- nvinfo : EIATTR_NUM_BARRIERS
	.align		4
        /*0020*/ 	.byte	0x02, 0x4c
        /*0022*/ 	.byte	0x01
	.zero		1


	//----- nvinfo : EIATTR_EXTERNS
	.align		4
        /*0024*/ 	.byte	0x04, 0x0f
        /*0026*/ 	.short	(.L_25 - .L_24)


	//   ....[0]....
	.align		4
.L_24:
        /*0028*/ 	.word	index@(__assertfail)


	//----- nvinfo : EIATTR_MERCURY_ISA_VERSION
	.align		4
.L_25:
        /*002c*/ 	.byte	0x03, 0x5f
        /*002e*/ 	.short	0x0101


	//----- nvinfo : EIATTR_INT_WARP_WIDE_INSTR_OFFSETS
	.align		4
        /*0030*/ 	.byte	0x04, 0x31
        /*0032*/ 	.short	(.L_27 - .L_26)


	//   ....[0]....
.L_26:
        /*0034*/ 	.word	0x00000560


	//   ....[1]....
        /*0038*/ 	.word	0x000005c0


	//   ....[2]....
        /*003c*/ 	.word	0x00000650


	//   ....[3]....
        /*0040*/ 	.word	0x00000660


	//   ....[4]....
        /*0044*/ 	.word	0x00000670


	//   ....[5]....
        /*0048*/ 	.word	0x00000690


	//   ....[6]....
        /*004c*/ 	.word	0x000007b0


	//   ....[7]....
        /*0050*/ 	.word	0x000007c0


	//   ....[8]....
        /*0054*/ 	.word	0x00002570


	//----- nvinfo : EIATTR_COOP_GROUP_MASK_REGIDS
	.align		4
.L_27:
        /*0058*/ 	.byte	0x04, 0x29
        /*005a*/ 	.short	(.L_29 - .L_28)


	//   ....[0]....
.L_28:
        /*005c*/ 	.word	0xffffffff


	//   ....[1]....
        /*0060*/ 	.word	0xffffffff


	//   ....[2]....
        /*0064*/ 	.word	0xffffffff


	//   ....[3]....
        /*0068*/ 	.word	0xffffffff


	//   ....[4]....
        /*006c*/ 	.word	0xffffffff


	//   ....[5]....
        /*0070*/ 	.word	0xffffffff


	//   ....[6]....
        /*0074*/ 	.word	0xffffffff


	//----- nvinfo : EIATTR_COOP_GROUP_INSTR_OFFSETS
	.align		4
.L_29:
        /*0078*/ 	.byte	0x04, 0x28
        /*007a*/ 	.short	(.L_31 - .L_30)


	//   ....[0]....
.L_30:
        /*007c*/ 	.word	0x00000060


	//   ....[1]....
        /*0080*/ 	.word	0x00000080


	//   ....[2]....
        /*0084*/ 	.word	0x00000180


	//   ....[3]....
        /*0088*/ 	.word	0x00000370


	//   ....[4]....
        /*008c*/ 	.word	0x000003b0


	//   ....[5]....
        /*0090*/ 	.word	0x000006e0


	//   ....[6]....
        /*0094*/ 	.word	0x00000940


	//----- nvinfo : EIATTR_REG_RECONFIG
	.align		4
.L_31:
        /*0098*/ 	.byte	0x01, 0x54
	.zero		2


	//----- nvinfo : EIATTR_SYSCALL_OFFSETS
	.align		4
        /*009c*/ 	.byte	0x04, 0x46
        /*009e*/ 	.short	(.L_33 - .L_32)


	//   ....[0]....
.L_32:
        /*00a0*/ 	.word	0x00001890


	//----- nvinfo : EIATTR_MBARRIER_INSTR_OFFSETS
	.align		4
.L_33:
        /*00a4*/ 	.byte	0x04, 0x39
        /*00a6*/ 	.short	(.L_35 - .L_34)


	//   ....[0]....
.L_34:
        /*00a8*/ 	.word	0x00000300
        /*00ac*/ 	.word	0x000000ff
        /*00b0*/ 	.word	0x00000000
        /*00b4*/ 	.short	0x0100
        /*00b6*/ 	.byte	0x07
	.zero		1


	//   ....[1]....
        /*00b8*/ 	.word	0x00000310
        /*00bc*/ 	.word	0x000000ff
        /*00c0*/ 	.word	0x00000010
        /*00c4*/ 	.short	0x0100
        /*00c6*/ 	.byte	0x07
	.zero		1


	//   ....[2]....
        /*00c8*/ 	.word	0x00000320
        /*00cc*/ 	.word	0x000000ff
        /*00d0*/ 	.word	0x00000008
        /*00d4*/ 	.short	0x0100
        /*00d6*/ 	.byte	0x07
	.zero		1


	//   ....[3]....
        /*00d8*/ 	.word	0x00000330
        /*00dc*/ 	.word	0x000000ff
        /*00e0*/ 	.word	0x00000018
        /*00e4*/ 	.short	0x0100
        /*00e6*/ 	.byte	0x07
	.zero		1


	//   ....[4]....
        /*00e8*/ 	.word	0x00000800
        /*00ec*/ 	.word	0x000000ff
        /*00f0*/ 	.word	0x00000050
        /*00f4*/ 	.short	0x0100
        /*00f6*/ 	.byte	0x0c
	.zero		1


	//   ....[5]....
        /*00f8*/ 	.word	0x00000860
        /*00fc*/ 	.word	0x000000ff
        /*0100*/ 	.word	0x00000058
        /*0104*/ 	.short	0x0100
        /*0106*/ 	.byte	0x0c
	.zero		1


	//   ....[6]....
        /*0108*/ 	.word	0x00000890
        /*010c*/ 	.word	0x000000ff
        /*0110*/ 	.word	0x00000030
        /*0114*/ 	.short	0x0100
        /*0116*/ 	.byte	0x0d
	.zero		1


	//   ....[7]....
        /*0118*/ 	.word	0x000008d0
        /*011c*/ 	.word	0x000000ff
        /*0120*/ 	.word	0x00000038
        /*0124*/ 	.short	0x0100
        /*0126*/ 	.byte	0x0d
	.zero		1


	//   ....[8]....
        /*0128*/ 	.word	0x000008e0
        /*012c*/ 	.word	0x000000ff
        /*0130*/ 	.word	0x00000040
        /*0134*/ 	.short	0x0100
        /*0136*/ 	.byte	0x0d
	.zero		1


	//   ....[9]....
        /*0138*/ 	.word	0x000008f0
        /*013c*/ 	.word	0x000000ff
        /*0140*/ 	.word	0x00000048
        /*0144*/ 	.short	0x0100
        /*0146*/ 	.byte	0x0d
	.zero		1


	//   ....[10]....
        /*0148*/ 	.word	0x00001770
        /*014c*/ 	.word	0x0000009d
        /*0150*/ 	.word	0x00000000
        /*0154*/ 	.short	0x010a
        /*0156*/ 	.byte	0x2d
	.zero		1


	//   ....[11]....
        /*0158*/ 	.word	0x00001920
        /*015c*/ 	.word	0x00000003
        /*0160*/ 	.word	0x00000000
        /*0164*/ 	.short	0x010a
        /*0166*/ 	.byte	0x3f
	.zero		1


	//   ....[12]....
        /*0168*/ 	.word	0x00001980
        /*016c*/ 	.word	0x00000003
        /*0170*/ 	.word	0x00000000
        /*0174*/ 	.short	0x010a
        /*0176*/ 	.byte	0x3f
	.zero		1


	//   ....[13]....
        /*0178*/ 	.word	0x00001f10
        /*017c*/ 	.word	0x000000ff
        /*0180*/ 	.word	0x00000000
        /*0184*/ 	.short	0x010a
        /*0186*/ 	.byte	0x07
	.zero		1


	//   ....[14]....
        /*0188*/ 	.word	0x00001f50
        /*018c*/ 	.word	0x000000ff
        /*0190*/ 	.word	0x00000000
        /*0194*/ 	.short	0x010a
        /*0196*/ 	.byte	0x07
	.zero		1


	//   ....[15]....
        /*0198*/ 	.word	0x000023f0
        /*019c*/ 	.word	0x00000004
        /*01a0*/ 	.word	0x00000000
        /*01a4*/ 	.short	0x0101
        /*01a6*/ 	.byte	0x3f
	.zero		1


	//   ....[16]....
        /*01a8*/ 	.word	0x000024f0
        /*01ac*/ 	.word	0x0000009e
        /*01b0*/ 	.word	0x00000000
        /*01b4*/ 	.short	0x0101
        /*01b6*/ 	.byte	0x2e
	.zero		1


	//   ....[17]....
        /*01b8*/ 	.word	0x000025f0
        /*01bc*/ 	.word	0x00000000
        /*01c0*/ 	.word	0x00000000
        /*01c4*/ 	.short	0x0101
        /*01c6*/ 	.byte	0x3f
	.zero		1


	//   ....[18]....
        /*01c8*/ 	.word	0x000026b0
        /*01cc*/ 	.word	0x0000009d
        /*01d0*/ 	.word	0x00000010
        /*01d4*/ 	.short	0x010a
        /*01d6*/ 	.byte	0x2d
	.zero		1


	//   ....[19]....
        /*01d8*/ 	.word	0x00008c90
        /*01dc*/ 	.word	0x000000a0
        /*01e0*/ 	.word	0x00000000
        /*01e4*/ 	.short	0x0101
        /*01e6*/ 	.byte	0x2e
	.zero		1


	//   ....[20]....
        /*01e8*/ 	.word	0x00009790
        /*01ec*/ 	.word	0x00000007
        /*01f0*/ 	.word	0x00000010
        /*01f4*/ 	.short	0x010a
        /*01f6*/ 	.byte	0x3f
	.zero		1


	//   ....[21]....
        /*01f8*/ 	.word	0x00009c30
        /*01fc*/ 	.word	0x00000002
        /*0200*/ 	.word	0x00000058
        /*0204*/ 	.short	0x0101
        /*0206*/ 	.byte	0x3f
	.zero		1


	//   ....[22]....
        /*0208*/ 	.word	0x0000a3b0
        /*020c*/ 	.word	0x00000005
        /*0210*/ 	.word	0x00000000
        /*0214*/ 	.short	0x010a
        /*0216*/ 	.byte	0x3f
	.zero		1


	//   ....[23]....
        /*0218*/ 	.word	0x0000a430
        /*021c*/ 	.word	0x00000003
        /*0220*/ 	.word	0x00000000
        /*0224*/ 	.short	0x010a
        /*0226*/ 	.byte	0x3f
	.zero		1


	//   ....[24]....
        /*0228*/ 	.word	0x0000a490
        /*022c*/ 	.word	0x0000009f
        /*0230*/ 	.word	0x00000000
        /*0234*/ 	.short	0x010a
        /*0236*/ 	.byte	0x3f
	.zero		1


	//   ....[25]....
        /*0238*/ 	.word	0x0000a4e0
        /*023c*/ 	.word	0x00000003
        /*0240*/ 	.word	0x00000000
        /*0244*/ 	.short	0x010a
        /*0246*/ 	.byte	0x3f
	.zero		1


	//   ....[26]....
        /*0248*/ 	.word	0x0000a540
        /*024c*/ 	.word	0x00000005
        /*0250*/ 	.word	0x00000000
        /*0254*/ 	.short	0x010a
        /*0256*/ 	.byte	0x3f
	.zero		1


	//   ....[27]....
        /*0258*/ 	.word	0x0000a590
        /*025c*/ 	.word	0x0000009f
        /*0260*/ 	.word	0x00000010
        /*0264*/ 	.short	0x010a
        /*0266*/ 	.byte	0x3f
	.zero		1


	//   ....[28]....
        /*0268*/ 	.word	0x0000a660
        /*026c*/ 	.word	0x00000007
        /*0270*/ 	.word	0x00000010
        /*0274*/ 	.short	0x010a
        /*0276*/ 	.byte	0x3f
	.zero		1


	//   ....[29]....
        /*0278*/ 	.word	0x0000a730
        /*027c*/ 	.word	0x00000005
        /*0280*/ 	.word	0x00000000
        /*0284*/ 	.short	0x010a
        /*0286*/ 	.byte	0x3f
	.zero		1


	//----- nvinfo : EIATTR_NUM_MBARRIERS
	.align		4
.L_35:
        /*0288*/ 	.byte	0x03, 0x38
        /*028a*/ 	.short	0x000a


	//----- nvinfo : EIATTR_EXIT_INSTR_OFFSETS
	.align		4
        /*028c*/ 	.byte	0x04, 0x1c
        /*028e*/ 	.short	(.L_37 - .L_36)


	//   ....[0]....
.L_36:
        /*0290*/ 	.word	0x00001450


	//   ....[1]....
        /*0294*/ 	.word	0x000014b0


	//   ....[2]....
        /*0298*/ 	.word	0x000093a0


	//   ....[3]....
        /*029c*/ 	.word	0x000093d0


	//   ....[4]....
        /*02a0*/ 	.word	0x0000a480


	//----- nvinfo : EIATTR_MAX_THREADS
	.align		4
.L_37:
        /*02a4*/ 	.byte	0x04, 0x05
        /*02a6*/ 	.short	(.L_39 - .L_38)
.L_38:
        /*02a8*/ 	.word	0x00000180
        /*02ac*/ 	.word	0x00000001
        /*02b0*/ 	.word	0x00000001


	//----- nvinfo : EIATTR_CRS_STACK_SIZE
	.align		4
.L_39:
        /*02b4*/ 	.byte	0x04, 0x1e
        /*02b6*/ 	.short	(.L_41 - .L_40)
.L_40:
        /*02b8*/ 	.word	0x00000000


	//----- nvinfo : EIATTR_CBANK_PARAM_SIZE
	.align		4
.L_41:
        /*02bc*/ 	.byte	0x03, 0x19
        /*02be*/ 	.short	0x0470


	//----- nvinfo : EIATTR_PARAM_CBANK
	.align		4
        /*02c0*/ 	.byte	0x04, 0x0a
        /*02c2*/ 	.short	(.L_43 - .L_42)
	.align		4
.L_42:
        /*02c4*/ 	.word	index@(.nv.constant0._ZN7cutlass13device_kernelINS_4gemm6kernel13GemmUniversalIN4cute5tupleIJiiiiEEENS1_10collective13CollectiveMmaINS1_34MainloopSm90TmaGmmaWarpSpecializedILi2ENS5_IJNS4_1CILi2EEESB_NSA_ILi1EEEEEENS1_32KernelTmaWarpSpecializedPingpongEEENS5_IJNSA_ILi64EEENSA_ILi256EEESG_EEEfNS5_IJlSC_lEEEfSJ_NS4_8TiledMMAINS4_8MMA_AtomIJNS4_4SM904GMMA30MMA_64x256x8_F32TF32TF32_SS_TNILNSN_7ScaleInE1ELSP_1EEEEEENS4_6LayoutINS5_IJSC_SC_SC_EEENS5_IJNSA_ILi0EEESU_SU_EEEEENS5_IJNS4_10UnderscoreESX_SX_EEEEENS4_23SM90_TMA_LOAD_MULTICASTENS4_14ComposedLayoutINS4_7SwizzleILi3ELi4ELi3EEENS4_18smem_ptr_flag_bitsILi32EEENSS_INS5_IJNSA_ILi8EEENSA_ILi32EEEEEENS5_IJS17_SC_EEEEEEEvNS4_8identityES10_S1B_vS1C_EENS_8epilogue10collective6detail29Sm90TmaWarpSpecializedAdapterINS1F_15DefaultEpilogueIfSJ_SJ_NS1E_6thread17LinearCombinationIfLi1EffLNS1J_9ScaleType4KindE0ELNS_15FloatRoundStyleE2EfEENS1_15EpilogueDefaultEEEEEvvEEEEvNT_6ParamsE)
        /*02c8*/ 	.short	0x0210
        /*02ca*/ 	.short	0x0470


	//----- nvinfo : EIATTR_SW_WAR
	.align		4
.L_43:
        /*02cc*/ 	.byte	0x04, 0x36
        /*02ce*/ 	.short	(.L_45 - .L_44)
.L_44:
        /*02d0*/ 	.word	0x00000008
.L_45:


//--------------------- .nv.callgraph             --------------------------
	.section	.nv.callgraph,"",@"SHT_CUDA_CALLGRAPH"
	.align	4
	.sectionentsize	8
	.align		4
        /*0000*/ 	.word	0x00000000
	.align		4
        /*0004*/ 	.word	0xffffffff
	.align		4
        /*0008*/ 	.word	index@(_ZN7cutlass13device_kernelINS_4gemm6kernel13GemmUniversalIN4cute5tupleIJiiiiEEENS1_10collective13CollectiveMmaINS1_34MainloopSm90TmaGmmaWarpSpecializedILi2ENS5_IJNS4_1CILi2EEESB_NSA_ILi1EEEEEENS1_32KernelTmaWarpSpecializedPingpongEEENS5_IJNSA_ILi64EEENSA_ILi256EEESG_EEEfNS5_IJlSC_lEEEfSJ_NS4_8TiledMMAINS4_8MMA_AtomIJNS4_4SM904GMMA30MMA_64x256x8_F32TF32TF32_SS_TNILNSN_7ScaleInE1ELSP_1EEEEEENS4_6LayoutINS5_IJSC_SC_SC_EEENS5_IJNSA_ILi0EEESU_SU_EEEEENS5_IJNS4_10UnderscoreESX_SX_EEEEENS4_23SM90_TMA_LOAD_MULTICASTENS4_14ComposedLayoutINS4_7SwizzleILi3ELi4ELi3EEENS4_18smem_ptr_flag_bitsILi32EEENSS_INS5_IJNSA_ILi8EEENSA_ILi32EEEEEENS5_IJS17_SC_EEEEEEEvNS4_8identityES10_S1B_vS1C_EENS_8epilogue10collective6detail29Sm90TmaWarpSpecializedAdapterINS1F_15DefaultEpilogueIfSJ_SJ_NS1E_6thread17LinearCombinationIfLi1EffLNS1J_9ScaleType4KindE0ELNS_15FloatRoundStyleE2EfEENS1_15EpilogueDefaultEEEEEvvEEEEvNT_6ParamsE)
	.align		4
        /*000c*/ 	.word	index@(__assertfail)
	.align		4
        /*0010*/ 	.word	0x00000000
	.align		4
        /*0014*/ 	.word	0xfffffffe
	.align		4
        /*0018*/ 	.word	0x00000000
	.align		4
        /*001c*/ 	.word	0xfffffffd
	.align		4
        /*0020*/ 	.word	0x00000000
	.align		4
        /*0024*/ 	.word	0xfffffffc


//--------------------- .nv.constant4             --------------------------
	.section	.nv.constant4,"a",@progbits
	.align	8
	.align		8
.nv.constant4:
        /*0000*/ 	.dword	__assertfail
	.align		8
        /*0008*/ 	.dword	__unnamed_1
	.align		8
        /*0010*/ 	.dword	_ZN40_INTERNAL_bd3f95ac_4_k_cu_adfe9152_271544cuda3std3__45__cpo5beginE
	.align		8
        /*0018*/ 	.dword	_ZN40_INTERNAL_bd3f95ac_4_k_cu_adfe9152_271544cuda3std3__45__cpo3endE
	.align		8
        /*0020*/ 	.dword	_ZN40_INTERNAL_bd3f95ac_4_k_cu_adfe9152_271544cuda3std3__45__cpo6cbeginE
	.align		8
        /*0028*/ 	.dword	_ZN40_INTERNAL_bd3f95ac_4_k_cu_adfe9152_271544cuda3std3__45__cpo4cendE
	.align		8
        /*0030*/ 	.dword	_ZN40_INTERNAL_bd3f95ac_4_k_cu_adfe9152_271544cuda3std3__442_GLOBAL__N__bd3f95ac_4_k_cu_adfe9152_271546ignoreE
	.align		8
        /*0038*/ 	.dword	_ZN40_INTERNAL_bd3f95ac_4_k_cu_adfe9152_271544cuda3std3__419piecewise_constructE
	.align		8
        /*0040*/ 	.dword	_ZN40_INTERNAL_bd3f95ac_4_k_cu_adfe9152_271544cuda3std3__48in_placeE
	.align		8
        /*0048*/ 	.dword	_ZN40_INTERNAL_bd3f95ac_4_k_cu_adfe9152_271544cuda3std6ranges3__45__cpo4swapE
	.align		8
        /*0050*/ 	.dword	_ZN40_INTERNAL_bd3f95ac_4_k_cu_adfe9152_271544cuda3std6ranges3__45__cpo9iter_moveE
	.align		8
        /*0058*/ 	.dword	_ZN40_INTERNAL_bd3f95ac_4_k_cu_adfe9152_271544cute7productE
	.align		8
        /*0060*/ 	.dword	_ZN40_INTERNAL_bd3f95ac_4_k_cu_adfe9152_271544cute1_E
	.align		8
        /*0068*/ 	.dword	$str$22
	.align		8
        /*0070*/ 	.dword	$str$23


//--------------------- .text._ZN7cutlass13device_kernelINS_4gemm6kernel13GemmUniversalIN4cute5tupleIJiiiiEEENS1_10collective13CollectiveMmaINS1_34MainloopSm90TmaGmmaWarpSpecializedILi2ENS5_IJNS4_1CILi2EEESB_NSA_ILi1EEEEEENS1_32KernelTmaWarpSpecializedPingpongEEENS5_IJNSA_ILi64EEENSA_ILi256EEESG_EEEfNS5_IJlSC_lEEEfSJ_NS4_8TiledMMAINS4_8MMA_AtomIJNS4_4SM904GMMA30MMA_64x256x8_F32TF32TF32_SS_TNILNSN_7ScaleInE1ELSP_1EEEEEENS4_6LayoutINS5_IJSC_SC_SC_EEENS5_IJNSA_ILi0EEESU_SU_EEEEENS5_IJNS4_10UnderscoreESX_SX_EEEEENS4_23SM90_TMA_LOAD_MULTICASTENS4_14ComposedLayoutINS4_7SwizzleILi3ELi4ELi3EEENS4_18smem_ptr_flag_bitsILi32EEENSS_INS5_IJNSA_ILi8EEENSA_ILi32EEEEEENS5_IJS17_SC_EEEEEEEvNS4_8identityES10_S1B_vS1C_EENS_8epilogue10collective6detail29Sm90TmaWarpSpecializedAdapterINS1F_15DefaultEpilogueIfSJ_SJ_NS1E_6thread17LinearCombinationIfLi1EffLNS1J_9ScaleType4KindE0ELNS_15FloatRoundStyleE2EfEENS1_15EpilogueDefaultEEEEEvvEEEEvNT_6ParamsE --------------------------
	.section	.text._ZN7cutlass13device_kernelINS_4gemm6kernel13GemmUniversalIN4cute5tupleIJiiiiEEENS1_10collective13CollectiveMmaINS1_34MainloopSm90TmaGmmaWarpSpecializedILi2ENS5_IJNS4_1CILi2EEESB_NSA_ILi1EEEEEENS1_32KernelTmaWarpSpecializedPingpongEEENS5_IJNSA_ILi64EEENSA_ILi256EEESG_EEEfNS5_IJlSC_lEEEfSJ_NS4_8TiledMMAINS4_8MMA_AtomIJNS4_4SM904GMMA30MMA_64x256x8_F32TF32TF32_SS_TNILNSN_7ScaleInE1ELSP_1EEEEEENS4_6LayoutINS5_IJSC_SC_SC_EEENS5_IJNSA_ILi0EEESU_SU_EEEEENS5_IJNS4_10UnderscoreESX_SX_EEEEENS4_23SM90_TMA_LOAD_MULTICASTENS4_14ComposedLayoutINS4_7SwizzleILi3ELi4ELi3EEENS4_18smem_ptr_flag_bitsILi32EEENSS_INS5_IJNSA_ILi8EEENSA_ILi32EEEEEENS5_IJS17_SC_EEEEEEEvNS4_8identityES10_S1B_vS1C_EENS_8epilogue10collective6detail29Sm90TmaWarpSpecializedAdapterINS1F_15DefaultEpilogueIfSJ_SJ_NS1E_6thread17LinearCombinationIfLi1EffLNS1J_9ScaleType4KindE0ELNS_15FloatRoundStyleE2EfEENS1_15EpilogueDefaultEEEEEvvEEEEvNT_6ParamsE,"ax",@progbits
	.align	128
.text._ZN7cutlass13device_kernelINS_4gemm6kernel13GemmUniversalIN4cute5tupleIJiiiiEEENS1_10collective13CollectiveMmaINS1_34MainloopSm90TmaGmmaWarpSpecializedILi2ENS5_IJNS4_1CILi2EEESB_NSA_ILi1EEEEEENS1_32KernelTmaWarpSpecializedPingpongEEENS5_IJNSA_ILi64EEENSA_ILi256EEESG_EEEfNS5_IJlSC_lEEEfSJ_NS4_8TiledMMAINS4_8MMA_AtomIJNS4_4SM904GMMA30MMA_64x256x8_F32TF32TF32_SS_TNILNSN_7ScaleInE1ELSP_1EEEEEENS4_6LayoutINS5_IJSC_SC_SC_EEENS5_IJNSA_ILi0EEESU_SU_EEEEENS5_IJNS4_10UnderscoreESX_SX_EEEEENS4_23SM90_TMA_LOAD_MULTICASTENS4_14ComposedLayoutINS4_7SwizzleILi3ELi4ELi3EEENS4_18smem_ptr_flag_bitsILi32EEENSS_INS5_IJNSA_ILi8EEENSA_ILi32EEEEEENS5_IJS17_SC_EEEEEEEvNS4_8identityES10_S1B_vS1C_EENS_8epilogue10collective6detail29Sm90TmaWarpSpecializedAdapterINS1F_15DefaultEpilogueIfSJ_SJ_NS1E_6thread17LinearCombinationIfLi1EffLNS1J_9ScaleType4KindE0ELNS_15FloatRoundStyleE2EfEENS1_15EpilogueDefaultEEEEEvvEEEEvNT_6ParamsE:
        .type           _ZN7cutlass13device_kernelINS_4gemm6kernel13GemmUniversalIN4cute5tupleIJiiiiEEENS1_10collective13CollectiveMmaINS1_34MainloopSm90TmaGmmaWarpSpecializedILi2ENS5_IJNS4_1CILi2EEESB_NSA_ILi1EEEEEENS1_32KernelTmaWarpSpecializedPingpongEEENS5_IJNSA_ILi64EEENSA_ILi256EEESG_EEEfNS5_IJlSC_lEEEfSJ_NS4_8TiledMMAINS4_8MMA_AtomIJNS4_4SM904GMMA30MMA_64x256x8_F32TF32TF32_SS_TNILNSN_7ScaleInE1ELSP_1EEEEEENS4_6LayoutINS5_IJSC_SC_SC_EEENS5_IJNSA_ILi0EEESU_SU_EEEEENS5_IJNS4_10UnderscoreESX_SX_EEEEENS4_23SM90_TMA_LOAD_MULTICASTENS4_14ComposedLayoutINS4_7SwizzleILi3ELi4ELi3EEENS4_18smem_ptr_flag_bitsILi32EEENSS_INS5_IJNSA_ILi8EEENSA_ILi32EEEEEENS5_IJS17_SC_EEEEEEEvNS4_8identityES10_S1B_vS1C_EENS_8epilogue10collective6detail29Sm90TmaWarpSpecializedAdapterINS1F_15DefaultEpilogueIfSJ_SJ_NS1E_6thread17LinearCombinationIfLi1EffLNS1J_9ScaleType4KindE0ELNS_15FloatRoundStyleE2EfEENS1_15EpilogueDefaultEEEEEvvEEEEvNT_6ParamsE,@function
        .size           _ZN7cutlass13device_kernelINS_4gemm6kernel13GemmUniversalIN4cute5tupleIJiiiiEEENS1_10collective13CollectiveMmaINS1_34MainloopSm90TmaGmmaWarpSpecializedILi2ENS5_IJNS4_1CILi2EEESB_NSA_ILi1EEEEEENS1_32KernelTmaWarpSpecializedPingpongEEENS5_IJNSA_ILi64EEENSA_ILi256EEESG_EEEfNS5_IJlSC_lEEEfSJ_NS4_8TiledMMAINS4_8MMA_AtomIJNS4_4SM904GMMA30MMA_64x256x8_F32TF32TF32_SS_TNILNSN_7ScaleInE1ELSP_1EEEEEENS4_6LayoutINS5_IJSC_SC_SC_EEENS5_IJNSA_ILi0EEESU_SU_EEEEENS5_IJNS4_10UnderscoreESX_SX_EEEEENS4_23SM90_TMA_LOAD_MULTICASTENS4_14ComposedLayoutINS4_7SwizzleILi3ELi4ELi3EEENS4_18smem_ptr_flag_bitsILi32EEENSS_INS5_IJNSA_ILi8EEENSA_ILi32EEEEEENS5_IJS17_SC_EEEEEEEvNS4_8identityES10_S1B_vS1C_EENS_8epilogue10collective6detail29Sm90TmaWarpSpecializedAdapterINS1F_15DefaultEpilogueIfSJ_SJ_NS1E_6thread17LinearCombinationIfLi1EffLNS1J_9ScaleType4KindE0ELNS_15FloatRoundStyleE2EfEENS1_15EpilogueDefaultEEEEEvvEEEEvNT_6ParamsE,(.L_x_324 - _ZN7cutlass13device_kernelINS_4gemm6kernel13GemmUniversalIN4cute5tupleIJiiiiEEENS1_10collective13CollectiveMmaINS1_34MainloopSm90TmaGmmaWarpSpecializedILi2ENS5_IJNS4_1CILi2EEESB_NSA_ILi1EEEEEENS1_32KernelTmaWarpSpecializedPingpongEEENS5_IJNSA_ILi64EEENSA_ILi256EEESG_EEEfNS5_IJlSC_lEEEfSJ_NS4_8TiledMMAINS4_8MMA_AtomIJNS4_4SM904GMMA30MMA_64x256x8_F32TF32TF32_SS_TNILNSN_7ScaleInE1ELSP_1EEEEEENS4_6LayoutINS5_IJSC_SC_SC_EEENS5_IJNSA_ILi0EEESU_SU_EEEEENS5_IJNS4_10UnderscoreESX_SX_EEEEENS4_23SM90_TMA_LOAD_MULTICASTENS4_14ComposedLayoutINS4_7SwizzleILi3ELi4ELi3EEENS4_18smem_ptr_flag_bitsILi32EEENSS_INS5_IJNSA_ILi8EEENSA_ILi32EEEEEENS5_IJS17_SC_EEEEEEEvNS4_8identityES10_S1B_vS1C_EENS_8epilogue10collective6detail29Sm90TmaWarpSpecializedAdapterINS1F_15DefaultEpilogueIfSJ_SJ_NS1E_6thread17LinearCombinationIfLi1EffLNS1J_9ScaleType4KindE0ELNS_15FloatRoundStyleE2EfEENS1_15EpilogueDefaultEEEEEvvEEEEvNT_6ParamsE)
        .other          _ZN7cutlass13device_kernelINS_4gemm6kernel13GemmUniversalIN4cute5tupleIJiiiiEEENS1_10collective13CollectiveMmaINS1_34MainloopSm90TmaGmmaWarpSpecializedILi2ENS5_IJNS4_1CILi2EEESB_NSA_ILi1EEEEEENS1_32KernelTmaWarpSpecializedPingpongEEENS5_IJNSA_ILi64EEENSA_ILi256EEESG_EEEfNS5_IJlSC_lEEEfSJ_NS4_8TiledMMAINS4_8MMA_AtomIJNS4_4SM904GMMA30MMA_64x256x8_F32TF32TF32_SS_TNILNSN_7ScaleInE1ELSP_1EEEEEENS4_6LayoutINS5_IJSC_SC_SC_EEENS5_IJNSA_ILi0EEESU_SU_EEEEENS5_IJNS4_10UnderscoreESX_SX_EEEEENS4_23SM90_TMA_LOAD_MULTICASTENS4_14ComposedLayoutINS4_7SwizzleILi3ELi4ELi3EEENS4_18smem_ptr_flag_bitsILi32EEENSS_INS5_IJNSA_ILi8EEENSA_ILi32EEEEEENS5_IJS17_SC_EEEEEEEvNS4_8identityES10_S1B_vS1C_EENS_8epilogue10collective6detail29Sm90TmaWarpSpecializedAdapterINS1F_15DefaultEpilogueIfSJ_SJ_NS1E_6thread17LinearCombinationIfLi1EffLNS1J_9ScaleType4KindE0ELNS_15FloatRoundStyleE2EfEENS1_15EpilogueDefaultEEEEEvvEEEEvNT_6ParamsE,@"STO_CUDA_ENTRY STV_DEFAULT"
_ZN7cutlass13device_kernelINS_4gemm6kernel13GemmUniversalIN4cute5tupleIJiiiiEEENS1_10collective13CollectiveMmaINS1_34MainloopSm90TmaGmmaWarpSpecializedILi2ENS5_IJNS4_1CILi2EEESB_NSA_ILi1EEEEEENS1_32KernelTmaWarpSpecializedPingpongEEENS5_IJNSA_ILi64EEENSA_ILi256EEESG_EEEfNS5_IJlSC_lEEEfSJ_NS4_8TiledMMAINS4_8MMA_AtomIJNS4_4SM904GMMA30MMA_64x256x8_F32TF32TF32_SS_TNILNSN_7ScaleInE1ELSP_1EEEEEENS4_6LayoutINS5_IJSC_SC_SC_EEENS5_IJNSA_ILi0EEESU_SU_EEEEENS5_IJNS4_10UnderscoreESX_SX_EEEEENS4_23SM90_TMA_LOAD_MULTICASTENS4_14ComposedLayoutINS4_7SwizzleILi3ELi4ELi3EEENS4_18smem_ptr_flag_bitsILi32EEENSS_INS5_IJNSA_ILi8EEENSA_ILi32EEEEEENS5_IJS17_SC_EEEEEEEvNS4_8identityES10_S1B_vS1C_EENS_8epilogue10collective6detail29Sm90TmaWarpSpecializedAdapterINS1F_15DefaultEpilogueIfSJ_SJ_NS1E_6thread17LinearCombinationIfLi1EffLNS1J_9ScaleType4KindE0ELNS_15FloatRoundStyleE2EfEENS1_15EpilogueDefaultEEEEEvvEEEEvNT_6ParamsE:
[----:B------:R-:W0:Y:S01]  /*0000*/  LDC R1, c[0x0][0x28] ;  /* 0x00000a00ff017b82 */ /* 0x000e220000000800 */
[----:B------:R-:W1:Y:S01]  /*0010*/  S2R R0, SR_TID.X ;  /* 0x0000000000007919 */ /* 0x000e620000002100 */
[----:B------:R-:W-:Y:S01]  /*0020*/  ELECT P0, URZ, PT ;  /* 0x00000000003f782f */ /* 0x000fe20003800000 */
[----:B------:R-:W-:Y:S01]  /*0030*/  BSSY B0, `(.L_x_0) ;  /* 0x0000014000007945 */ /* 0x000fe20003800000 */
[--C-:B-1----:R-:W-:Y:S02]  /*0040*/  SHF.R.U32.HI R2, RZ, 0x5, R0.reuse ;  /* 0x00000005ff027819 */ /* 0x102fe40000011600 */
[----:B------:R-:W-:-:S03]  /*0050*/  SHF.R.U32.HI R4, RZ, 0x7, R0 ;  /* 0x00000007ff047819 */ /* 0x000fc60000011600 */
[----:B------:R-:W1:Y:S02]  /*0060*/  SHFL.IDX PT, R3, R2, RZ, 0x1f ;  /* 0x00001fff02037589 */ /* 0x000e6400000e0000 */
[----:B-1----:R-:W-:Y:S02]  /*0070*/  R2UR UR6, R3 ;  /* 0x00000000030672ca */ /* 0x002fe400000e0000 */
[----:B------:R1:W2:Y:S11]  /*0080*/  SHFL.IDX PT, R3, R4, RZ, 0x1f ;  /* 0x00001fff04037589 */ /* 0x0002b600000e0000 */
[----:B------:R-:W-:-:S02]  /*0090*/  USHF.R.S32.HI UR4, URZ, 0x1f, UR6 ;  /* 0x0000001f3f047899 */ /* 0x000fc40008011406 */
[----:B------:R-:W-:Y:S02]  /*00a0*/  ISETP.NE.OR P0, PT, RZ, UR6, !P0 ;  /* 0x00000006ff007c0c */ /* 0x000fe4000c705670 */
[----:B------:R-:W-:-:S04]  /*00b0*/  ULEA.HI UR4, UR4, UR6, URZ, 0x2 ;  /* 0x0000000604047291 */ /* 0x000fc8000f8f103f */
[----:B------:R-:W-:-:S04]  /*00c0*/  ULOP3.LUT UR4, UR4, 0xfffffffc, URZ, 0xc0, !UPT ;  /* 0xfffffffc04047892 */ /* 0x000fc8000f8ec03f */
[----:B------:R-:W-:-:S03]  /*00d0*/  UIADD3 UR6, UR6, -UR4, URZ ;  /* 0x8000000406067290 */ /* 0x000fc6000fffe03f */
[----:B012---:R-:W-:Y:S09]  /*00e0*/  @P0 BRA `(.L_x_1) ;  /* 0x0000000000200947 */ /* 0x007ff20003800000 */
[----:B------:R-:W-:Y:S02]  /*00f0*/  ULDC.64 UR4, c[0x0][0x198] ;  /* 0x0000660000047ab9 */ /* 0x000fe40000000a00 */
[----:B------:R-:W-:Y:S02]  /*0100*/  UIADD3 UR8, UP0, UR4, 0xf0, URZ ;  /* 0x000000f004087890 */ /* 0x000fe4000ff1e03f */
[----:B------:R-:W-:Y:S02]  /*0110*/  UIADD3 UR4, UP1, UR4, 0x1f0, URZ ;  /* 0x000001f004047890 */ /* 0x000fe4000ff3e03f */
[----:B------:R-:W-:Y:S02]  /*0120*/  UIADD3.X UR9, URZ, UR5, URZ, UP0, !UPT ;  /* 0x000000053f097290 */ /* 0x000fe400087fe43f */
[----:B------:R-:W-:-:S07]  /*0130*/  UIADD3.X UR5, URZ, UR5, URZ, UP1, !UPT ;  /* 0x000000053f057290 */ /* 0x000fce0008ffe43f */
[----:B------:R0:W-:Y:S02]  /*0140*/  UTMACCTL.PF [UR8] ;  /* 0x00000000080079b9 */ /* 0x0001e40008040000 */
[----:B------:R0:W-:Y:S02]  /*0150*/  UTMACCTL.PF [UR4] ;  /* 0x00000000040079b9 */ /* 0x0001e40008040000 */
[----:B0-----:R-:W-:Y:S01]  /*0160*/  NOP ;  /* 0x0000000000007918 */ /* 0x001fe20000000000 */
.L_x_1:
[----:B------:R-:W-:Y:S05]  /*0170*/  BSYNC B0 ;  /* 0x0000000000007941 */ /* 0x000fea0003800000 */
.L_x_0:
[----:B------:R-:W0:Y:S01]  /*0180*/  SHFL.IDX PT, R5, R2, RZ, 0x1f ;  /* 0x00001fff02057589 */ /* 0x000e2200000e0000 */
[----:B------:R-:W-:Y:S01]  /*0190*/  R2UR UR19, R3 ;  /* 0x00000000031372ca */ /* 0x000fe200000e0000 */
[----:B------:R-:W-:-:S04]  /*01a0*/  UISETP.NE.AND UP0, UPT, UR6, 0x3, UPT ;  /* 0x000000030600788c */ /* 0x000fc8000bf05270 */
[----:B------:R-:W-:-:S08]  /*01b0*/  UISETP.EQ.OR UP0, UPT, UR6, URZ, !UP0 ;  /* 0x0000003f0600728c */ /* 0x000fd0000c702670 */
[----:B------:R-:W-:Y:S02]  /*01c0*/  UIADD3 UR14, UR19, -0x1, URZ ;  /* 0xffffffff130e7890 */ /* 0x000fe4000fffe03f */
[----:B------:R-:W-:Y:S02]  /*01d0*/  UISETP.EQ.AND UP0, UPT, UR19, URZ, UP0 ;  /* 0x0000003f1300728c */ /* 0x000fe40008702270 */
[----:B------:R-:W-:Y:S02]  /*01e0*/  UISETP.GE.U32.AND UP1, UPT, UR14, 0x2, UPT ;  /* 0x000000020e00788c */ /* 0x000fe4000bf26070 */
[----:B------:R-:W-:Y:S01]  /*01f0*/  USEL UR42, URZ, 0x1, !UP0 ;  /* 0x000000013f2a7887 */ /* 0x000fe2000c000000 */
[----:B0-----:R-:W-:-:S03]  /*0200*/  ISETP.NE.AND P0, PT, R5, RZ, PT ;  /* 0x000000ff0500720c */ /* 0x001fc60003f05270 */
[----:B------:R-:W-:-:S10]  /*0210*/  USEL UR42, UR42, 0x2, UP1 ;  /* 0x000000022a2a7887 */ /* 0x000fd40008800000 */
[----:B------:R-:W-:Y:S05]  /*0220*/  @P0 BRA `(.L_x_2) ;  /* 0x0000000000480947 */ /* 0x000fea0003800000 */
[----:B------:R-:W0:Y:S01]  /*0230*/  S2UR UR7, SR_CgaCtaId ;  /* 0x00000000000779c3 */ /* 0x000e220000008800 */
[----:B------:R-:W-:Y:S01]  /*0240*/  UMOV UR4, 0x400 ;  /* 0x0000040000047882 */ /* 0x000fe20000000000 */
[----:B------:R-:W-:Y:S01]  /*0250*/  UMOV UR5, 0x1 ;  /* 0x0000000100057882 */ /* 0x000fe20000000000 */
[----:B------:R-:W-:Y:S01]  /*0260*/  UMOV UR8, 0x3 ;  /* 0x0000000300087882 */ /* 0x000fe20000000000 */
[----:B------:R-:W-:Y:S01]  /*0270*/  ELECT P0, URZ, PT ;  /* 0x00000000003f782f */ /* 0x000fe20003800000 */
[----:B------:R-:W-:-:S04]  /*0280*/  UIADD3 UR8, -UR8, 0x100000, URZ ;  /* 0x0010000008087890 */ /* 0x000fc8000fffe13f */
[----:B------:R-:W-:Y:S02]  /*0290*/  USHF.L.U32 UR9, UR8, 0xb, URZ ;  /* 0x0000000b08097899 */ /* 0x000fe4000800063f */
[----:B------:R-:W-:Y:S02]  /*02a0*/  USHF.L.U32 UR8, UR8, 0x1, URZ ;  /* 0x0000000108087899 */ /* 0x000fe4000800063f */
[----:B0-----:R-:W-:Y:S02]  /*02b0*/  ULEA UR7, UR7, UR4, 0x18 ;  /* 0x0000000407077291 */ /* 0x001fe4000f8ec03f */
[----:B------:R-:W-:-:S04]  /*02c0*/  UIADD3 UR4, -UR5, 0x100000, URZ ;  /* 0x0010000005047890 */ /* 0x000fc8000fffe13f */
[----:B------:R-:W-:Y:S02]  /*02d0*/  USHF.L.U32 UR5, UR4, 0xb, URZ ;  /* 0x0000000b04057899 */ /* 0x000fe4000800063f */
[----:B------:R-:W-:Y:S01]  /*02e0*/  USHF.L.U32 UR4, UR4, 0x1, URZ ;  /* 0x0000000104047899 */ /* 0x000fe2000800063f */
[----:B------:R-:W0:Y:S11]  /*02f0*/  FENCE.VIEW.ASYNC.S ;  /* 0x00000000000073c6 */ /* 0x000e360000000000 */
[----:B0-----:R0:W1:Y:S01]  /*0300*/  SYNCS.EXCH.64 URZ, [UR7], UR4 ;  /* 0x00000004073f75b2 */ /* 0x0010620008000100 */
[----:B------:R0:W2:Y:S01]  /*0310*/  SYNCS.EXCH.64 URZ, [UR7+0x10], UR8 ;  /* 0x00001008073f75b2 */ /* 0x0000a20008000100 */
[----:B------:R0:W3:Y:S01]  /*0320*/  SYNCS.EXCH.64 URZ, [UR7+0x8], UR4 ;  /* 0x00000804073f75b2 */ /* 0x0000e20008000100 */
[----:B------:R0:W4:Y:S01]  /*0330*/  SYNCS.EXCH.64 URZ, [UR7+0x18], UR8 ;  /* 0x00001808073f75b2 */ /* 0x0001220008000100 */
[----:B------:R-:W-:Y:S01]  /*0340*/  NOP ;  /* 0x0000000000007918 */ /* 0x000fe20000000000 */
.L_x_2:
[----:B------:R-:W5:Y:S01]  /*0350*/  S2UR UR15, SR_CTAID.X ;  /* 0x00000000000f79c3 */ /* 0x000f620000002500 */
[----:B------:R-:W-:Y:S01]  /*0360*/  SHF.R.S32.HI R3, RZ, 0x1f, R0 ;  /* 0x0000001fff037819 */ /* 0x000fe20000011400 */
[----:B------:R-:W1:Y:S01]  /*0370*/  SHFL.IDX PT, R8, R2, RZ, 0x1f ;  /* 0x00001fff02087589 */ /* 0x000e6200000e0000 */
[----:B0-----:R-:W-:Y:S01]  /*0380*/  ULDC UR4, c[0x0][0x150] ;  /* 0x0000540000047ab9 */ /* 0x001fe20000000800 */
[----:B------:R-:W-:Y:S02]  /*0390*/  ELECT P0, URZ, PT ;  /* 0x00000000003f782f */ /* 0x000fe40003800000 */
[----:B------:R-:W-:Y:S01]  /*03a0*/  LEA.HI R3, R3, R0, RZ, 0x7 ;  /* 0x0000000003037211 */ /* 0x000fe200078f38ff */
[----:B------:R0:W2:Y:S01]  /*03b0*/  SHFL.IDX PT, R9, R2, RZ, 0x1f ;  /* 0x00001fff02097589 */ /* 0x0000a200000e0000 */
[----:B------:R-:W-:Y:S01]  /*03c0*/  ELECT P1, URZ, PT ;  /* 0x00000000003f782f */ /* 0x000fe20003820000 */
[----:B------:R-:W3:Y:S01]  /*03d0*/  S2UR UR8, SR_CTAID.Y ;  /* 0x00000000000879c3 */ /* 0x000ee20000002600 */
[----:B------:R-:W-:Y:S01]  /*03e0*/  LOP3.LUT R3, R3, 0xffffff80, RZ, 0xc0, !PT ;  /* 0xffffff8003037812 */ /* 0x000fe200078ec0ff */
[----:B------:R-:W-:Y:S01]  /*03f0*/  ULDC UR7, c[0x0][0x144] ;  /* 0x0000510000077ab9 */ /* 0x000fe20000000800 */
[----:B------:R-:W-:Y:S01]  /*0400*/  UMOV UR18, 0x80 ;  /* 0x0000008000127882 */ /* 0x000fe20000000000 */
[----:B------:R-:W-:Y:S01]  /*0410*/  NOP ;  /* 0x0000000000007918 */ /* 0x000fe20000000000 */
[----:B------:R-:W-:Y:S01]  /*0420*/  NOP ;  /* 0x0000000000007918 */ /* 0x000fe20000000000 */
[----:B------:R-:W-:Y:S01]  /*0430*/  IMAD.IADD R3, R0, 0x1, -R3 ;  /* 0x0000000100037824 */ /* 0x000fe200078e0a03 */
[----:B0-----:R-:W-:Y:S01]  /*0440*/  SHF.R.S32.HI R2, RZ, 0x1f, R5 ;  /* 0x0000001fff027819 */ /* 0x001fe20000011405 */
[----:B------:R-:W-:Y:S01]  /*0450*/  ULDC UR17, c[0x0][0x148] ;  /* 0x0000520000117ab9 */ /* 0x000fe20000000800 */
[----:B------:R-:W-:Y:S01]  /*0460*/  IMAD.MOV.U32 R152, RZ, RZ, 0x1 ;  /* 0x00000001ff987424 */ /* 0x000fe200078e00ff */
[----:B------:R-:W-:-:S02]  /*0470*/  ISETP.NE.AND P2, PT, RZ, UR19, PT ;  /* 0x00000013ff007c0c */ /* 0x000fc4000bf45270 */
[----:B------:R-:W-:Y:S02]  /*0480*/  SHF.R.S32.HI R6, RZ, 0x1f, R3 ;  /* 0x0000001fff067819 */ /* 0x000fe40000011403 */
[----:B------:R-:W-:Y:S02]  /*0490*/  LEA.HI R2, R2, R5, RZ, 0x2 ;  /* 0x0000000502027211 */ /* 0x000fe400078f10ff */
[----:B-----5:R-:W-:Y:S02]  /*04a0*/  I2FP.F32.U32 R10, UR15 ;  /* 0x0000000f000a7c45 */ /* 0x020fe40008201000 */
[----:B------:R-:W-:Y:S02]  /*04b0*/  LEA.HI R7, R6, R3, RZ, 0x3 ;  /* 0x0000000306077211 */ /* 0x000fe400078f18ff */
[----:B-1----:R-:W-:Y:S01]  /*04c0*/  ISETP.NE.OR P0, PT, R8, RZ, !P0 ;  /* 0x000000ff0800720c */ /* 0x002fe20004705670 */
[----:B------:R-:W-:Y:S01]  /*04d0*/  FMUL R10, R10, UR4 ;  /* 0x000000040a0a7c20 */ /* 0x000fe20008400000 */
[--C-:B------:R-:W-:Y:S01]  /*04e0*/  SHF.R.S32.HI R8, RZ, 0x3, R7.reuse ;  /* 0x00000003ff087819 */ /* 0x100fe20000011407 */
[----:B------:R-:W-:Y:S01]  /*04f0*/  ULDC UR4, c[0x0][0x154] ;  /* 0x0000550000047ab9 */ /* 0x000fe20000000800 */
[----:B------:R-:W-:-:S02]  /*0500*/  SHF.R.S32.HI R7, RZ, 0x1f, R7 ;  /* 0x0000001fff077819 */ /* 0x000fc40000011407 */
[----:B--2---:R-:W-:Y:S01]  /*0510*/  ISETP.NE.OR P1, PT, R9, RZ, !P1 ;  /* 0x000000ff0900720c */ /* 0x004fe20004f25670 */
[----:B------:R-:W0:Y:S01]  /*0520*/  F2I.U32.TRUNC.NTZ R10, R10 ;  /* 0x0000000a000a7305 */ /* 0x000e22000020f000 */
[----:B------:R-:W-:Y:S02]  /*0530*/  LEA.HI R7, R7, R8, RZ, 0x2 ;  /* 0x0000000807077211 */ /* 0x000fe400078f10ff */
[----:B---3--:R-:W-:Y:S02]  /*0540*/  I2FP.F32.U32 R9, UR8 ;  /* 0x0000000800097c45 */ /* 0x008fe40008201000 */
[----:B------:R-:W-:Y:S01]  /*0550*/  LOP3.LUT R7, R7, 0xfffffffc, RZ, 0xc0, !PT ;  /* 0xfffffffc07077812 */ /* 0x000fe200078ec0ff */
[----:B------:R-:W-:Y:S01]  /*0560*/  VOTEU.ALL UP0, P0 ;  /* 0x00000000003f7886 */ /* 0x000fe20000000000 */
[----:B------:R-:W-:Y:S01]  /*0570*/  LOP3.LUT R2, R2, 0x3ffffffc, RZ, 0xc0, !PT ;  /* 0x3ffffffc02027812 */ /* 0x000fe200078ec0ff */
[----:B------:R-:W-:Y:S02]  /*0580*/  FMUL R9, R9, UR4 ;  /* 0x0000000409097c20 */ /* 0x000fe40008400000 */
[----:B------:R-:W-:Y:S01]  /*0590*/  IMAD.IADD R7, R8, 0x1, -R7 ;  /* 0x0000000108077824 */ /* 0x000fe200078e0a07 */
[----:B------:R-:W1:Y:S01]  /*05a0*/  @!UP0 S2UR UR11, SR_CgaCtaId ;  /* 0x00000000000b89c3 */ /* 0x000e620000008800 */
[----:B------:R-:W-:Y:S01]  /*05b0*/  IMAD.IADD R2, R5, 0x1, -R2 ;  /* 0x0000000105027824 */ /* 0x000fe200078e0a02 */
[----:B------:R-:W-:Y:S01]  /*05c0*/  VOTEU.ALL UP1, P1 ;  /* 0x00000000003f7886 */ /* 0x000fe20000820000 */
[----:B------:R-:W2:Y:S01]  /*05d0*/  F2I.U32.TRUNC.NTZ R9, R9 ;  /* 0x0000000900097305 */ /* 0x000ea2000020f000 */
[----:B0-----:R-:W-:Y:S01]  /*05e0*/  R2UR UR4, R10 ;  /* 0x000000000a0472ca */ /* 0x001fe200000e0000 */
[----:B------:R-:W-:Y:S01]  /*05f0*/  IMAD R2, R2, 0x4, R7 ;  /* 0x0000000402027824 */ /* 0x000fe200078e0207 */
[----:B------:R-:W-:Y:S01]  /*0600*/  @!UP0 UMOV UR10, 0x400 ;  /* 0x00000400000a8882 */ /* 0x000fe20000000000 */
[----:B------:R-:W-:Y:S01]  /*0610*/  @!UP1 UMOV UR13, 0x400 ;  /* 0x00000400000d9882 */ /* 0x000fe20000000000 */
[----:B------:R-:W0:Y:S01]  /*0620*/  @!UP1 S2UR UR16, SR_CgaCtaId ;  /* 0x00000000001099c3 */ /* 0x000e220000008800 */
[C---:B------:R-:W-:Y:S01]  /*0630*/  IMAD.SHL.U32 R153, R2.reuse, 0x4, RZ ;  /* 0x0000000402997824 */ /* 0x040fe200078e00ff */
[C---:B------:R-:W-:Y:S01]  /*0640*/  LEA.HI R5, R2.reuse, R2, RZ, 0x1 ;  /* 0x0000000202057211 */ /* 0x040fe200078f08ff */
[----:B------:R-:W-:Y:S01]  /*0650*/  VOTEU.ALL UP2, P1 ;  /* 0x00000000003f7886 */ /* 0x000fe20000840000 */
[----:B------:R-:W-:Y:S01]  /*0660*/  VOTEU.ALL UP3, P1 ;  /* 0x00000000003f7886 */ /* 0x000fe20000860000 */
[----:B------:R-:W-:Y:S01]  /*0670*/  VOTEU.ALL UP4, P1 ;  /* 0x00000000003f7886 */ /* 0x000fe20000880000 */
[----:B------:R-:W-:Y:S01]  /*0680*/  LOP3.LUT R5, R5, 0xfffffffe, RZ, 0xc0, !PT ;  /* 0xfffffffe05057812 */ /* 0x000fe200078ec0ff */
[----:B------:R-:W-:Y:S01]  /*0690*/  VOTEU.ALL UP5, P1 ;  /* 0x00000000003f7886 */ /* 0x000fe200008a0000 */
[C---:B------:R-:W-:Y:S01]  /*06a0*/  LOP3.LUT R153, R2.reuse, 0xc, R153, 0x78, !PT ;  /* 0x0000000c02997812 */ /* 0x040fe200078e7899 */
[----:B------:R-:W-:Y:S01]  /*06b0*/  UIADD3 UR4, -UR4, URZ, URZ ;  /* 0x0000003f04047290 */ /* 0x000fe2000fffe13f */
[----:B--2---:R-:W-:Y:S01]  /*06c0*/  R2UR UR9, R9 ;  /* 0x00000000090972ca */ /* 0x004fe200000e0000 */
[----:B------:R-:W-:Y:S01]  /*06d0*/  IMAD.IADD R5, R2, 0x1, -R5 ;  /* 0x0000000102057824 */ /* 0x000fe200078e0a05 */
[----:B------:R2:W3:Y:S01]  /*06e0*/  SHFL.IDX PT, R7, R4, RZ, 0x1f ;  /* 0x00001fff04077589 */ /* 0x0004e200000e0000 */
[----:B------:R-:W-:-:S03]  /*06f0*/  UIMAD UR7, UR7, UR4, UR15 ;  /* 0x00000004070772a4 */ /* 0x000fc6000f8e020f */
[----:B------:R-:W-:Y:S01]  /*0700*/  UMOV UR4, 0x20 ;  /* 0x0000002000047882 */ /* 0x000fe20000000000 */
[----:B-1----:R-:W-:Y:S02]  /*0710*/  @!UP0 ULEA UR12, UR11, UR10, 0x18 ;  /* 0x0000000a0b0c8291 */ /* 0x002fe4000f8ec03f */
[----:B------:R-:W-:Y:S01]  /*0720*/  ISETP.NE.AND P3, PT, R5, UR7, PT ;  /* 0x0000000705007c0c */ /* 0x000fe2000bf65270 */
[----:B------:R-:W-:-:S04]  /*0730*/  @!UP0 UIADD3 UR4, -UR4, 0x100000, URZ ;  /* 0x0010000004048890 */ /* 0x000fc8000fffe13f */
[----:B------:R-:W-:Y:S02]  /*0740*/  @!UP0 USHF.L.U32 UR5, UR4, 0xb, URZ ;  /* 0x0000000b04058899 */ /* 0x000fe4000800063f */
[----:B------:R-:W-:Y:S01]  /*0750*/  @!UP0 USHF.L.U32 UR4, UR4, 0x1, URZ ;  /* 0x0000000104048899 */ /* 0x000fe2000800063f */
[----:B------:R-:W1:Y:S01]  /*0760*/  LDC R5, c[0x0][0x140] ;  /* 0x00005000ff057b82 */ /* 0x000e620000000800 */
[----:B------:R-:W-:-:S04]  /*0770*/  @!UP1 UIADD3 UR10, -UR18, 0x100000, URZ ;  /* 0x00100000120a9890 */ /* 0x000fc8000fffe13f */
[----:B------:R-:W-:Y:S02]  /*0780*/  @!UP1 USHF.L.U32 UR11, UR10, 0xb, URZ ;  /* 0x0000000b0a0b9899 */ /* 0x000fe4000800063f */
[----:B------:R-:W-:Y:S02]  /*0790*/  @!UP1 USHF.L.U32 UR10, UR10, 0x1, URZ ;  /* 0x000000010a0a9899 */ /* 0x000fe4000800063f */
[----:B0-----:R-:W-:Y:S01]  /*07a0*/  @!UP1 ULEA UR13, UR16, UR13, 0x18 ;  /* 0x0000000d100d9291 */ /* 0x001fe2000f8ec03f */
[----:B------:R-:W-:Y:S01]  /*07b0*/  VOTEU.ALL UP0, P0 ;  /* 0x00000000003f7886 */ /* 0x000fe20000000000 */
[----:B------:R-:W-:Y:S01]  /*07c0*/  VOTEU.ALL UP1, P0 ;  /* 0x00000000003f7886 */ /* 0x000fe20000020000 */
[----:B------:R-:W-:Y:S01]  /*07d0*/  UIADD3 UR9, -UR9, URZ, URZ ;  /* 0x0000003f09097290 */ /* 0x000fe2000fffe13f */
[----:B------:R-:W-:Y:S01]  /*07e0*/  LOP3.LUT P0, RZ, R3, 0x7, RZ, 0xc0, !PT ;  /* 0x0000000703ff7812 */ /* 0x000fe2000780c0ff */
[----:B------:R-:W0:Y:S02]  /*07f0*/  FENCE.VIEW.ASYNC.S ;  /* 0x00000000000073c6 */ /* 0x000e240000000000 */
[----:B0-----:R-:W0:Y:S01]  /*0800*/  @!UP0 SYNCS.EXCH.64 URZ, [UR12+0x50], UR4 ;  /* 0x000050040c3f85b2 */ /* 0x001e220008000100 */
[----:B------:R-:W-:-:S02]  /*0810*/  @P3 LEA.HI R2, R153, R153, RZ, 0x1 ;  /* 0x0000009999023211 */ /* 0x000fc400078f08ff */
[----:B------:R-:W-:Y:S02]  /*0820*/  ISETP.LT.U32.AND P0, PT, R153, 0x4, !P0 ;  /* 0x000000049900780c */ /* 0x000fe40004701070 */
[----:B------:R-:W-:Y:S02]  /*0830*/  @P3 SHF.R.S32.HI R2, RZ, 0x1, R2 ;  /* 0x00000001ff023819 */ /* 0x000fe40000011402 */
[----:B-1----:R-:W-:Y:S02]  /*0840*/  ISETP.EQ.U32.AND P1, PT, R5, 0x1, PT ;  /* 0x000000010500780c */ /* 0x002fe40003f22070 */
[----:B------:R-:W-:Y:S01]  /*0850*/  SEL R5, RZ, 0x1, !P0 ;  /* 0x00000001ff057807 */ /* 0x000fe20004000000 */
[----:B------:R1:W0:Y:S01]  /*0860*/  @!UP1 SYNCS.EXCH.64 URZ, [UR12+0x58], UR4 ;  /* 0x000058040c3f95b2 */ /* 0x0002220008000100 */
[----:B------:R-:W-:Y:S01]  /*0870*/  NOP ;  /* 0x0000000000007918 */ /* 0x000fe20000000000 */
[----:B-1----:R-:W-:Y:S01]  /*0880*/  UIMAD UR4, UR17, UR9, UR8 ;  /* 0x00000009110472a4 */ /* 0x002fe2000f8e0208 */
[----:B------:R2:W1:Y:S05]  /*0890*/  @!UP2 SYNCS.EXCH.64 URZ, [UR13+0x30], UR10 ;  /* 0x0000300a0d3fa5b2 */ /* 0x00046a0008000100 */
[----:B------:R-:W-:-:S04]  /*08a0*/  @P3 ISETP.NE.AND P4, PT, R2, UR4, PT ;  /* 0x0000000402003c0c */ /* 0x000fc8000bf85270 */
[----:B------:R-:W-:-:S04]  /*08b0*/  @P3 SEL R152, RZ, 0x1, P4 ;  /* 0x00000001ff983807 */ /* 0x000fc80002000000 */
[----:B------:R-:W-:Y:S01]  /*08c0*/  LOP3.LUT R152, R152, R5, RZ, 0xc0, !PT ;  /* 0x0000000598987212 */ /* 0x000fe200078ec0ff */
[----:B------:R2:W0:Y:S01]  /*08d0*/  @!UP3 SYNCS.EXCH.64 URZ, [UR13+0x38], UR10 ;  /* 0x0000380a0d3fb5b2 */ /* 0x0004220008000100 */
[----:B------:R2:W0:Y:S01]  /*08e0*/  @!UP4 SYNCS.EXCH.64 URZ, [UR13+0x40], UR10 ;  /* 0x0000400a0d3fc5b2 */ /* 0x0004220008000100 */
[----:B------:R2:W0:Y:S01]  /*08f0*/  @!UP5 SYNCS.EXCH.64 URZ, [UR13+0x48], UR10 ;  /* 0x0000480a0d3fd5b2 */ /* 0x0004220008000100 */
[----:B------:R-:W-:Y:S01]  /*0900*/  NOP ;  /* 0x0000000000007918 */ /* 0x000fe20000000000 */
[----:B--23--:R-:W-:Y:S05]  /*0910*/  @!P1 BRA `(.L_x_3) ;  /* 0x0000000000089947 */ /* 0x00cfea0003800000 */
[----:B01--4-:R-:W-:Y:S01]  /*0920*/  UCGABAR_ARV ;  /* 0x00000000000079c7 */ /* 0x013fe20008000000 */
[----:B------:R-:W-:Y:S05]  /*0930*/  BRA `(.L_x_4) ;  /* 0x0000000000047947 */ /* 0x000fea0003800000 */
.L_x_3:
[----:B01--4-:R-:W-:Y:S01]  /*0940*/  NOP ;  /* 0x0000000000007918 */ /* 0x013fe20000000000 */
.L_x_4:
[----:B------:R-:W-:Y:S01]  /*0950*/  ULDC.64 UR4, c[0x0][0x598] ;  /* 0x0001660000047ab9 */ /* 0x000fe20000000a00 */
[----:B------:R-:W-:Y:S01]  /*0960*/  ULDC.64 UR50, c[0x0][0x208] ;  /* 0x0000820000327ab9 */ /* 0x000fe20000000a00 */
[----:B------:R-:W-:-:S04]  /*0970*/  ISETP.NE.U32.AND P0, PT, RZ, UR4, PT ;  /* 0x00000004ff007c0c */ /* 0x000fc8000bf05070 */
[----:B------:R-:W-:-:S13]  /*0980*/  ISETP.NE.AND.EX P0, PT, RZ, UR5, PT, P0 ;  /* 0x00000005ff007c0c */ /* 0x000fda000bf05300 */
[----:B------:R-:W-:Y:S05]  /*0990*/  @!P0 BRA `(.L_x_5) ;  /* 0x00000000001c8947 */ /* 0x000fea0003800000 */
[----:B------:R-:W0:Y:S02]  /*09a0*/  LDC.64 R4, c[0x0][0x598] ;  /* 0x00016600ff047b82 */ /* 0x000e240000000a00 */
[----:B0-----:R-:W2:Y:S02]  /*09b0*/  LDG.E.64 R4, desc[UR50][R4.64] ;  /* 0x0000003204047981 */ /* 0x001ea4000c1e1b00 */
[----:B--2---:R-:W-:-:S04]  /*09c0*/  ISETP.NE.U32.AND P0, PT, R4, RZ, PT ;  /* 0x000000ff0400720c */ /* 0x004fc80003f05070 */
[----:B------:R-:W-:-:S13]  /*09d0*/  ISETP.NE.AND.EX P0, PT, R5, RZ, PT, P0 ;  /* 0x000000ff0500720c */ /* 0x000fda0003f05300 */
[----:B------:R-:W-:Y:S05]  /*09e0*/  @!P0 BRA `(.L_x_5) ;  /* 0x0000000000088947 */ /* 0x000fea0003800000 */
[----:B------:R0:W5:Y:S01]  /*09f0*/  LD.E R23, desc[UR50][R4.64] ;  /* 0x0000003204177980 */ /* 0x000162000c101900 */
[----:B------:R-:W-:Y:S05]  /*0a00*/  BRA `(.L_x_6) ;  /* 0x0000000000247947 */ /* 0x000fea0003800000 */
.L_x_5:
[----:B------:R-:W-:Y:S02]  /*0a10*/  ULDC.64 UR4, c[0x0][0x588] ;  /* 0x0001620000047ab9 */ /* 0x000fe40000000a00 */
[----:B------:R-:W-:-:S04]  /*0a20*/  ISETP.NE.U32.AND P0, PT, RZ, UR4, PT ;  /* 0x00000004ff007c0c */ /* 0x000fc8000bf05070 */
[----:B------:R-:W-:-:S13]  /*0a30*/  ISETP.NE.AND.EX P0, PT, RZ, UR5, PT, P0 ;  /* 0x00000005ff007c0c */ /* 0x000fda000bf05300 */
[----:B------:R-:W-:Y:S05]  /*0a40*/  @!P0 BRA `(.L_x_7) ;  /* 0x00000000000c8947 */ /* 0x000fea0003800000 */
[----:B------:R-:W0:Y:S02]  /*0a50*/  LDC.64 R4, c[0x0][0x588] ;  /* 0x00016200ff047b82 */ /* 0x000e240000000a00 */
[----:B0-----:R1:W5:Y:S01]  /*0a60*/  LDG.E R23, desc[UR50][R4.64] ;  /* 0x0000003204177981 */ /* 0x001362000c1e1900 */
[----:B------:R-:W-:Y:S05]  /*0a70*/  BRA `(.L_x_6) ;  /* 0x0000000000087947 */ /* 0x000fea0003800000 */
.L_x_7:
[----:B------:R-:W-:Y:S02]  /*0a80*/  ULDC UR4, c[0x0][0x580] ;  /* 0x0001600000047ab9 */ /* 0x000fe40000000800 */
[----:B------:R-:W-:-:S07]  /*0a90*/  IMAD.U32 R23, RZ, RZ, UR4 ;  /* 0x00000004ff177e24 */ /* 0x000fce000f8e00ff */
.L_x_6:
[----:B------:R-:W-:Y:S02]  /*0aa0*/  ULDC.64 UR4, c[0x0][0x5a0] ;  /* 0x0001680000047ab9 */ /* 0x000fe40000000a00 */
[----:B------:R-:W-:-:S04]  /*0ab0*/  ISETP.NE.U32.AND P0, PT, RZ, UR4, PT ;  /* 0x00000004ff007c0c */ /* 0x000fc8000bf05070 */
[----:B------:R-:W-:-:S13]  /*0ac0*/  ISETP.NE.AND.EX P0, PT, RZ, UR5, PT, P0 ;  /* 0x00000005ff007c0c */ /* 0x000fda000bf05300 */
[----:B------:R-:W-:Y:S05]  /*0ad0*/  @!P0 BRA `(.L_x_8) ;  /* 0x00000000001c8947 */ /* 0x000fea0003800000 */
[----:B01----:R-:W0:Y:S02]  /*0ae0*/  LDC.64 R4, c[0x0][0x5a0] ;  /* 0x00016800ff047b82 */ /* 0x003e240000000a00 */
[----:B0-----:R-:W2:Y:S02]  /*0af0*/  LDG.E.64 R4, desc[UR50][R4.64] ;  /* 0x0000003204047981 */ /* 0x001ea4000c1e1b00 */
[----:B--2---:R-:W-:-:S04]  /*0b00*/  ISETP.NE.U32.AND P0, PT, R4, RZ, PT ;  /* 0x000000ff0400720c */ /* 0x004fc80003f05070 */
[----:B------:R-:W-:-:S13]  /*0b10*/  ISETP.NE.AND.EX P0, PT, R5, RZ, PT, P0 ;  /* 0x000000ff0500720c */ /* 0x000fda0003f05300 */
[----:B------:R-:W-:Y:S05]  /*0b20*/  @!P0 BRA `(.L_x_8) ;  /* 0x0000000000088947 */ /* 0x000fea0003800000 */
[----:B------:R0:W5:Y:S01]  /*0b30*/  LD.E R22, desc[UR50][R4.64] ;  /* 0x0000003204167980 */ /* 0x000162000c101900 */
[----:B------:R-:W-:Y:S05]  /*0b40*/  BRA `(.L_x_9) ;  /* 0x0000000000247947 */ /* 0x000fea0003800000 */
.L_x_8:
[----:B------:R-:W-:Y:S02]  /*0b50*/  ULDC.64 UR4, c[0x0][0x590] ;  /* 0x0001640000047ab9 */ /* 0x000fe40000000a00 */
[----:B------:R-:W-:-:S04]  /*0b60*/  ISETP.NE.U32.AND P0, PT, RZ, UR4, PT ;  /* 0x00000004ff007c0c */ /* 0x000fc8000bf05070 */
[----:B------:R-:W-:-:S13]  /*0b70*/  ISETP.NE.AND.EX P0, PT, RZ, UR5, PT, P0 ;  /* 0x00000005ff007c0c */ /* 0x000fda000bf05300 */
[----:B------:R-:W-:Y:S05]  /*0b80*/  @!P0 BRA `(.L_x_10) ;  /* 0x00000000000c8947 */ /* 0x000fea0003800000 */
[----:B01----:R-:W0:Y:S02]  /*0b90*/  LDC.64 R4, c[0x0][0x590] ;  /* 0x00016400ff047b82 */ /* 0x003e240000000a00 */
[----:B0-----:R1:W5:Y:S01]  /*0ba0*/  LDG.E R22, desc[UR50][R4.64] ;  /* 0x0000003204167981 */ /* 0x001362000c1e1900 */
[----:B------:R-:W-:Y:S05]  /*0bb0*/  BRA `(.L_x_9) ;  /* 0x0000000000087947 */ /* 0x000fea0003800000 */
.L_x_10:
[----:B------:R-:W-:Y:S02]  /*0bc0*/  ULDC UR4, c[0x0][0x584] ;  /* 0x0001610000047ab9 */ /* 0x000fe40000000800 */
[----:B------:R-:W-:-:S07]  /*0bd0*/  IMAD.U32 R22, RZ, RZ, UR4 ;  /* 0x00000004ff167e24 */ /* 0x000fce000f8e00ff */
.L_x_9:
[----:B------:R-:W-:Y:S01]  /*0be0*/  ULDC UR4, c[0x0][0x65c] ;  /* 0x0001970000047ab9 */ /* 0x000fe20000000800 */
[----:B01----:R-:W0:Y:S01]  /*0bf0*/  LDC.64 R4, c[0x0][0x650] ;  /* 0x00019400ff047b82 */ /* 0x003e220000000a00 */
[----:B------:R-:W-:Y:S01]  /*0c00*/  UISETP.NE.AND UP2, UPT, UR4, 0x1, UPT ;  /* 0x000000010400788c */ /* 0x000fe2000bf45270 */
[----:B------:R-:W-:Y:S01]  /*0c10*/  IMAD.MOV.U32 R18, RZ, RZ, -0x1 ;  /* 0xffffffffff127424 */ /* 0x000fe200078e00ff */
[----:B------:R-:W-:Y:S01]  /*0c20*/  UISETP.NE.AND UP0, UPT, UR19, 0x2, UPT ;  /* 0x000000021300788c */ /* 0x000fe2000bf05270 */
[----:B------:R-:W-:Y:S01]  /*0c30*/  IMAD.MOV.U32 R19, RZ, RZ, -0x1 ;  /* 0xffffffffff137424 */ /* 0x000fe200078e00ff */
[----:B------:R-:W-:-:S07]  /*0c40*/  UP2UR UR40, UPR, URZ, 0x4 ;  /* 0x000000043f287883 */ /* 0x000fce0008000000 */
[----:B------:R-:W-:Y:S01]  /*0c50*/  @UP2 ULDC UR12, c[0x0][0x10] ;  /* 0x00000400000c2ab9 */ /* 0x000fe20000000800 */
[----:B------:R-:W-:Y:S01]  /*0c60*/  @UP2 UMOV UR4, UR8 ;  /* 0x0000000800042c82 */ /* 0x000fe20008000000 */
[----:B------:R-:W-:Y:S01]  /*0c70*/  @UP2 UMOV UR5, URZ ;  /* 0x0000003f00052c82 */ /* 0x000fe20008000000 */
[----:B------:R-:W-:Y:S01]  /*0c80*/  @!UP2 ULDC UR16, c[0x0][0xc] ;  /* 0x000003000010aab9 */ /* 0x000fe20000000800 */
[----:B------:R-:W-:Y:S01]  /*0c90*/  @UP2 UIMAD.WIDE.U32 UR12, UR15, UR12, UR4 ;  /* 0x0000000c0f0c22a5 */ /* 0x000fe2000f8e0004 */
[----:B------:R-:W-:Y:S02]  /*0ca0*/  ULDC UR10, c[0x0][0xc] ;  /* 0x00000300000a7ab9 */ /* 0x000fe40000000800 */
[----:B------:R-:W-:Y:S01]  /*0cb0*/  @UP2 UMOV UR4, URZ ;  /* 0x0000003f00042c82 */ /* 0x000fe20008000000 */
[----:B------:R-:W-:Y:S01]  /*0cc0*/  UMOV UR5, URZ ;  /* 0x0000003f00057c82 */ /* 0x000fe20008000000 */
[----:B------:R-:W-:Y:S01]  /*0cd0*/  @UP2 UIADD3 UR18, UR13, UR4, URZ ;  /* 0x000000040d122290 */ /* 0x000fe2000fffe03f */
[----:B------:R-:W-:-:S02]  /*0ce0*/  ULDC UR11, c[0x0][0x10] ;  /* 0x00000400000b7ab9 */ /* 0x000fc40000000800 */
[----:B------:R-:W-:Y:S01]  /*0cf0*/  UMOV UR4, UR15 ;  /* 0x0000000f00047c82 */ /* 0x000fe20008000000 */
[----:B------:R-:W-:Y:S02]  /*0d00*/  UIMAD.WIDE.U32 UR10, UR10, UR11, URZ ;  /* 0x0000000b0a0a72a5 */ /* 0x000fe4000f8e003f */
[----:B------:R-:W-:Y:S01]  /*0d10*/  @!UP2 UIMAD.WIDE.U32 UR4, UR8, UR16, UR4 ;  /* 0x000000100804a2a5 */ /* 0x000fe2000f8e0004 */
[----:B------:R-:W-:Y:S02]  /*0d20*/  ULDC UR13, c[0x0][0x14] ;  /* 0x00000500000d7ab9 */ /* 0x000fe40000000800 */
[----:B------:R-:W-:Y:S02]  /*0d30*/  UIMAD.WIDE.U32 UR38, UR10, UR13, URZ ;  /* 0x0000000d0a2672a5 */ /* 0x000fe4000f8e003f */
[----:B------:R-:W-:Y:S02]  /*0d40*/  UIMAD UR41, UR11, UR13, URZ ;  /* 0x0000000d0b2972a4 */ /* 0x000fe4000f8e023f */
[----:B------:R-:W-:Y:S01]  /*0d50*/  @!UP2 UMOV UR12, UR4 ;  /* 0x00000004000cac82 */ /* 0x000fe20008000000 */
[----:B------:R-:W-:Y:S01]  /*0d60*/  @!UP2 UMOV UR18, UR5 ;  /* 0x000000050012ac82 */ /* 0x000fe20008000000 */
[----:B------:R-:W-:-:S02]  /*0d70*/  UIADD3 UR41, UR39, UR41, URZ ;  /* 0x0000002927297290 */ /* 0x000fc4000fffe03f */
[----:B------:R-:W-:-:S04]  /*0d80*/  UIADD3 UR4, UP1, UR12, UR38, URZ ;  /* 0x000000260c047290 */ /* 0x000fc8000ff3e03f */
[----:B------:R-:W-:Y:S02]  /*0d90*/  UIADD3.X UR5, UR18, UR41, URZ, UP1, !UPT ;  /* 0x0000002912057290 */ /* 0x000fe40008ffe43f */
[----:B------:R-:W-:Y:S02]  /*0da0*/  USEL UR4, UR4, UR12, !UP0 ;  /* 0x0000000c04047287 */ /* 0x000fe4000c000000 */
[----:B------:R-:W-:-:S04]  /*0db0*/  USEL UR5, UR5, UR18, !UP0 ;  /* 0x0000001205057287 */ /* 0x000fc8000c000000 */
[----:B0-----:R-:W-:Y:S01]  /*0dc0*/  ISETP.LE.U32.AND P0, PT, R4, UR4, PT ;  /* 0x0000000404007c0c */ /* 0x001fe2000bf03070 */
[----:B------:R-:W-:Y:S01]  /*0dd0*/  IMAD.U32 R16, RZ, RZ, UR4 ;  /* 0x00000004ff107e24 */ /* 0x000fe2000f8e00ff */
[----:B------:R-:W-:Y:S01]  /*0de0*/  PRMT R4, RZ, 0x7610, R4 ;  /* 0x00007610ff047816 */ /* 0x000fe20000000004 */
[----:B------:R-:W-:Y:S02]  /*0df0*/  IMAD.U32 R2, RZ, RZ, UR5 ;  /* 0x00000005ff027e24 */ /* 0x000fe4000f8e00ff */
[----:B------:R-:W-:-:S03]  /*0e00*/  IMAD.U32 R17, RZ, RZ, UR5 ;  /* 0x00000005ff117e24 */ /* 0x000fc6000f8e00ff */
[----:B------:R-:W-:Y:S01]  /*0e10*/  ISETP.GE.U32.AND.EX P0, PT, R2, R5, PT, P0 ;  /* 0x000000050200720c */ /* 0x000fe20003f06100 */
[----:B------:R-:W-:-:S12]  /*0e20*/  IMAD.MOV.U32 R2, RZ, RZ, -0x1 ;  /* 0xffffffffff027424 */ /* 0x000fd800078e00ff */
[----:B------:R-:W-:Y:S05]  /*0e30*/  @P0 BRA `(.L_x_11) ;  /* 0x0000000400500947 */ /* 0x000fea0003800000 */
[----:B------:R-:W-:Y:S01]  /*0e40*/  ULDC.64 UR18, c[0x0][0x628] ;  /* 0x00018a0000127ab9 */ /* 0x000fe20000000a00 */
[C---:B------:R-:W-:Y:S01]  /*0e50*/  R2UR UR20, R16.reuse ;  /* 0x00000000101472ca */ /* 0x040fe200000e0000 */
[----:B------:R-:W-:Y:S01]  /*0e60*/  ULDC UR16, c[0x0][0x630] ;  /* 0x00018c0000107ab9 */ /* 0x000fe20000000800 */
[----:B------:R-:W-:Y:S02]  /*0e70*/  ISETP.NE.U32.AND P0, PT, RZ, UR18, PT ;  /* 0x00000012ff007c0c */ /* 0x000fe4000bf05070 */
[----:B------:R-:W-:Y:S02]  /*0e80*/  R2UR UR4, R16 ;  /* 0x00000000100472ca */ /* 0x000fe400000e0000 */
[----:B------:R-:W-:Y:S02]  /*0e90*/  ISETP.NE.AND.EX P0, PT, RZ, UR19, PT, P0 ;  /* 0x00000013ff007c0c */ /* 0x000fe4000bf05300 */
[----:B------:R-:W-:-:S11]  /*0ea0*/  R2UR UR5, R17 ;  /* 0x00000000110572ca */ /* 0x000fd600000e0000 */
[----:B------:R-:W-:Y:S05]  /*0eb0*/  @!P0 BRA `(.L_x_12) ;  /* 0x0000000000308947 */ /* 0x000fea0003800000 */
[----:B------:R-:W-:Y:S01]  /*0ec0*/  R2UR UR4, R16 ;  /* 0x00000000100472ca */ /* 0x000fe200000e0000 */
[----:B------:R-:W-:Y:S01]  /*0ed0*/  ULDC UR12, c[0x0][0x634] ;  /* 0x00018d00000c7ab9 */ /* 0x000fe20000000800 */
[----:B------:R-:W-:-:S11]  /*0ee0*/  R2UR UR15, R17 ;  /* 0x00000000110f72ca */ /* 0x000fd600000e0000 */
[----:B------:R-:W-:-:S04]  /*0ef0*/  UIADD3 UR12, UP1, UR4, UR12, URZ ;  /* 0x0000000c040c7290 */ /* 0x000fc8000ff3e03f */
[----:B------:R-:W-:-:S04]  /*0f00*/  UIADD3.X UR15, URZ, UR15, URZ, UP1, !UPT ;  /* 0x0000000f3f0f7290 */ /* 0x000fc80008ffe43f */
[----:B------:R-:W-:-:S04]  /*0f10*/  UIMAD.WIDE.U32 UR4, UR15, UR18, URZ ;  /* 0x000000120f0472a5 */ /* 0x000fc8000f8e003f */
[----:B------:R-:W-:Y:S02]  /*0f20*/  UIMAD.WIDE.U32 UR10, UP1, UR12, UR19, UR4 ;  /* 0x000000130c0a72a5 */ /* 0x000fe4000f820004 */
[----:B------:R-:W-:Y:S02]  /*0f30*/  UIMAD.WIDE.U32 UR4, UR12, UR18, URZ ;  /* 0x000000120c0472a5 */ /* 0x000fe4000f8e003f */
[----:B------:R-:W-:Y:S02]  /*0f40*/  UIADD3.X UR13, URZ, URZ, URZ, UP1, !UPT ;  /* 0x0000003f3f0d7290 */ /* 0x000fe40008ffe43f */
[----:B------:R-:W-:Y:S01]  /*0f50*/  UIADD3 URZ, UP1, UR5, UR10, URZ ;  /* 0x0000000a053f7290 */ /* 0x000fe2000ff3e03f */
[----:B------:R-:W-:-:S03]  /*0f60*/  UMOV UR12, UR11 ;  /* 0x0000000b000c7c82 */ /* 0x000fc60008000000 */
[----:B------:R-:W-:-:S12]  /*0f70*/  UIMAD.WIDE.U32.X UR4, UR15, UR19, UR12, UP1 ;  /* 0x000000130f0472a5 */ /* 0x000fd800088e040c */
.L_x_12:
[----:B------:R-:W-:Y:S01]  /*0f80*/  USHF.R.U64 UR4, UR4, UR16, UR5 ;  /* 0x0000001004047299 */ /* 0x000fe20008001205 */
[----:B------:R-:W-:Y:S01]  /*0f90*/  R2UR UR11, R17 ;  /* 0x00000000110b72ca */ /* 0x000fe200000e0000 */
[----:B------:R-:W-:Y:S02]  /*0fa0*/  USHF.R.U32.HI UR5, URZ, UR16, UR5 ;  /* 0x000000103f057299 */ /* 0x000fe40008011605 */
[----:B------:R-:W-:Y:S01]  /*0fb0*/  UIADD3 UR12, UP1, URZ, -UR4, URZ ;  /* 0x800000043f0c7290 */ /* 0x000fe2000ff3e03f */
[----:B------:R-:W-:Y:S01]  /*0fc0*/  ULDC.64 UR18, c[0x0][0x620] ;  /* 0x0001880000127ab9 */ /* 0x000fe20000000a00 */
[----:B------:R-:W-:Y:S02]  /*0fd0*/  UISETP.NE.AND UP2, UPT, UR40, URZ, UPT ;  /* 0x0000003f2800728c */ /* 0x000fe4000bf45270 */
[----:B------:R-:W-:Y:S01]  /*0fe0*/  UIADD3.X UR5, URZ, ~UR5, URZ, UP1, !UPT ;  /* 0x800000053f057290 */ /* 0x000fe20008ffe43f */
[----:B------:R-:W-:Y:S01]  /*0ff0*/  UMOV UR10, UR20 ;  /* 0x00000014000a7c82 */ /* 0x000fe20008000000 */
[----:B------:R-:W-:-:S02]  /*1000*/  ULDC UR13, c[0x0][0x618] ;  /* 0x00018600000d7ab9 */ /* 0x000fc40000000800 */
[----:B------:R-:W-:Y:S02]  /*1010*/  UIMAD UR5, UR5, UR18, URZ ;  /* 0x00000012050572a4 */ /* 0x000fe4000f8e023f */
[----:B------:R-:W-:Y:S02]  /*1020*/  UIMAD.WIDE.U32 UR10, UR12, UR18, UR10 ;  /* 0x000000120c0a72a5 */ /* 0x000fe4000f8e000a */
[----:B------:R-:W-:Y:S02]  /*1030*/  UIMAD UR12, UR12, UR19, UR5 ;  /* 0x000000130c0c72a4 */ /* 0x000fe4000f8e0205 */
[----:B------:R-:W-:Y:S02]  /*1040*/  @UP2 UIMAD UR7, UR17, UR9, UR8 ;  /* 0x00000009110722a4 */ /* 0x000fe4000f8e0208 */
[----:B------:R-:W-:Y:S01]  /*1050*/  UIADD3 UR11, UR11, UR12, URZ ;  /* 0x0000000c0b0b7290 */ /* 0x000fe2000fffe03f */
[----:B------:R-:W-:Y:S01]  /*1060*/  ULDC.64 UR8, c[0x0][0x640] ;  /* 0x0001900000087ab9 */ /* 0x000fe20000000a00 */
[----:B------:R-:W-:-:S02]  /*1070*/  ULDC UR15, c[0x0][0x608] ;  /* 0x00018200000f7ab9 */ /* 0x000fc40000000800 */
[----:B------:R-:W-:Y:S01]  /*1080*/  USHF.R.U64 UR20, UR10, UR13, UR11 ;  /* 0x0000000d0a147299 */ /* 0x000fe2000800120b */
[----:B------:R-:W-:Y:S01]  /*1090*/  ISETP.NE.U32.AND P0, PT, RZ, UR8, PT ;  /* 0x00000008ff007c0c */ /* 0x000fe2000bf05070 */
[----:B------:R-:W-:Y:S01]  /*10a0*/  USHF.R.U32.HI UR11, URZ, UR13, UR11 ;  /* 0x0000000d3f0b7299 */ /* 0x000fe2000801160b */
[----:B------:R-:W-:Y:S02]  /*10b0*/  ULDC UR21, c[0x0][0x658] ;  /* 0x0001960000157ab9 */ /* 0x000fe40000000800 */
[----:B------:R-:W-:Y:S01]  /*10c0*/  ISETP.NE.AND.EX P0, PT, RZ, UR9, PT, P0 ;  /* 0x00000009ff007c0c */ /* 0x000fe2000bf05300 */
[----:B------:R-:W-:Y:S02]  /*10d0*/  USHF.R.U64 UR25, UR20, UR15, UR11 ;  /* 0x0000000f14197299 */ /* 0x000fe4000800120b */
[----:B------:R-:W-:Y:S01]  /*10e0*/  USHF.R.U32.HI UR11, URZ, UR15, UR11 ;  /* 0x0000000f3f0b7299 */ /* 0x000fe2000801160b */
[----:B------:R-:W-:Y:S01]  /*10f0*/  UMOV UR10, 0xffffffff ;  /* 0xffffffff000a7882 */ /* 0x000fe20000000000 */
[----:B------:R-:W-:Y:S01]  /*1100*/  ULDC UR5, c[0x0][0x600] ;  /* 0x0001800000057ab9 */ /* 0x000fe20000000800 */
[----:B------:R-:W-:-:S02]  /*1110*/  USHF.L.U32 UR10, UR10, UR21, URZ ;  /* 0x000000150a0a7299 */ /* 0x000fc4000800063f */
[----:B------:R-:W-:Y:S02]  /*1120*/  USHF.R.U64 UR26, UR25, UR21, UR11 ;  /* 0x00000015191a7299 */ /* 0x000fe4000800120b */
[----:B------:R-:W-:Y:S02]  /*1130*/  ULOP3.LUT UR15, URZ, UR10, URZ, 0x33, !UPT ;  /* 0x0000000a3f0f7292 */ /* 0x000fe4000f8e333f */
[----:B------:R-:W-:Y:S02]  /*1140*/  UIADD3 UR19, UR5, -0x1, URZ ;  /* 0xffffffff05137890 */ /* 0x000fe4000fffe03f */
[----:B------:R-:W-:Y:S01]  /*1150*/  USHF.R.U32.HI UR11, URZ, UR21, UR11 ;  /* 0x000000153f0b7299 */ /* 0x000fe2000801160b */
[----:B------:R-:W-:Y:S01]  /*1160*/  ULDC UR22, c[0x0][0x648] ;  /* 0x0001920000167ab9 */ /* 0x000fe20000000800 */
[----:B------:R-:W-:Y:S01]  /*1170*/  ULDC UR23, c[0x0][0x638] ;  /* 0x00018e0000177ab9 */ /* 0x000fe20000000800 */
[----:B------:R-:W-:Y:S01]  /*1180*/  UMOV UR24, 0x1 ;  /* 0x0000000100187882 */ /* 0x000fe20000000000 */
[----:B------:R-:W-:Y:S01]  /*1190*/  UMOV UR10, UR26 ;  /* 0x0000001a000a7c82 */ /* 0x000fe20008000000 */
[----:B------:R-:W-:Y:S07]  /*11a0*/  @!P0 BRA `(.L_x_13) ;  /* 0x0000000000308947 */ /* 0x000fee0003800000 */
[----:B------:R-:W-:Y:S02]  /*11b0*/  ULDC UR16, c[0x0][0x64c] ;  /* 0x0001930000107ab9 */ /* 0x000fe40000000800 */
        /* <DEDUP_REMOVED lines=8> */
[----:B------:R-:W-:-:S07]  /*1240*/  UIMAD.WIDE.U32.X UR8, UR18, UR9, UR16, UP1 ;  /* 0x00000009120872a5 */ /* 0x000fce00088e0410 */
[----:B------:R-:W-:Y:S01]  /*1250*/  UMOV UR10, UR8 ;  /* 0x00000008000a7c82 */ /* 0x000fe20008000000 */
[----:B------:R-:W-:-:S05]  /*1260*/  UMOV UR11, UR9 ;  /* 0x00000009000b7c82 */ /* 0x000fca0008000000 */
.L_x_13:
[----:B------:R-:W-:Y:S01]  /*1270*/  USHF.R.U64 UR9, UR10, UR22, UR11 ;  /* 0x000000160a097299 */ /* 0x000fe2000800120b */
[----:B------:R-:W-:Y:S01]  /*1280*/  IMAD.MOV.U32 R4, RZ, RZ, 0x1 ;  /* 0x00000001ff047424 */ /* 0x000fe200078e00ff */
[----:B------:R-:W-:Y:S01]  /*1290*/  USHF.L.U32 UR8, UR24, UR21, URZ ;  /* 0x0000001518087299 */ /* 0x000fe2000800063f */
[----:B------:R-:W-:Y:S01]  /*12a0*/  IMAD.U32 R19, RZ, RZ, UR4 ;  /* 0x00000004ff137e24 */ /* 0x000fe2000f8e00ff */
[----:B------:R-:W-:Y:S02]  /*12b0*/  ULOP3.LUT UR15, UR25, UR15, URZ, 0xc0, !UPT ;  /* 0x0000000f190f7292 */ /* 0x000fe4000f8ec03f */
[----:B------:R-:W-:Y:S02]  /*12c0*/  UIADD3 UR10, -UR9, URZ, URZ ;  /* 0x0000003f090a7290 */ /* 0x000fe4000fffe13f */
[----:B------:R-:W-:Y:S02]  /*12d0*/  UIMAD UR15, UR8, UR9, UR15 ;  /* 0x00000009080f72a4 */ /* 0x000fe4000f8e020f */
[----:B------:R-:W-:-:S02]  /*12e0*/  ULOP3.LUT UR19, UR20, UR19, URZ, 0xc0, !UPT ;  /* 0x0000001314137292 */ /* 0x000fc4000f8ec03f */
[----:B------:R-:W-:Y:S01]  /*12f0*/  UIMAD UR8, UR10, UR23, UR26 ;  /* 0x000000170a0872a4 */ /* 0x000fe2000f8e021a */
[----:B------:R-:W-:Y:S01]  /*1300*/  ULDC UR9, c[0x0][0x610] ;  /* 0x0001840000097ab9 */ /* 0x000fe20000000800 */
[----:B------:R-:W-:Y:S02]  /*1310*/  UISETP.NE.AND UP1, UPT, UR40, URZ, UPT ;  /* 0x0000003f2800728c */ /* 0x000fe4000bf25270 */
[----:B------:R-:W-:Y:S02]  /*1320*/  UIMAD UR7, UR15, UR9, UR7 ;  /* 0x000000090f0772a4 */ /* 0x000fe4000f8e0207 */
[----:B------:R-:W-:-:S04]  /*1330*/  UIMAD UR8, UR8, UR5, UR19 ;  /* 0x00000005080872a4 */ /* 0x000fc8000f8e0213 */
[----:B------:R-:W-:Y:S02]  /*1340*/  USEL UR5, UR8, UR7, !UP1 ;  /* 0x0000000708057287 */ /* 0x000fe4000c800000 */
[----:B------:R-:W-:-:S04]  /*1350*/  USEL UR7, UR7, UR8, !UP1 ;  /* 0x0000000807077287 */ /* 0x000fc8000c800000 */
[----:B------:R-:W-:Y:S02]  /*1360*/  IMAD.U32 R2, RZ, RZ, UR5 ;  /* 0x00000005ff027e24 */ /* 0x000fe4000f8e00ff */
[----:B------:R-:W-:-:S07]  /*1370*/  IMAD.U32 R18, RZ, RZ, UR7 ;  /* 0x00000007ff127e24 */ /* 0x000fce000f8e00ff */
.L_x_11:
[----:B------:R-:W-:Y:S05]  /*1380*/  @!P1 BRA `(.L_x_14) ;  /* 0x00000000000c9947 */ /* 0x000fea0003800000 */
[----:B------:R-:W-:Y:S01]  /*1390*/  UCGABAR_WAIT ;  /* 0x0000000000007dc7 */ /* 0x000fe20008000000 */
[----:B------:R-:W-:Y:S01]  /*13a0*/  CCTL.IVALL ;  /* 0x00000000ff00798f */ /* 0x000fe20002000000 */
[----:B------:R-:W-:Y:S05]  /*13b0*/  BRA `(.L_x_15) ;  /* 0x0000000000047947 */ /* 0x000fea0003800000 */
.L_x_14:
[----:B------:R-:W-:Y:S06]  /*13c0*/  BAR.SYNC.DEFER_BLOCKING 0x0 ;  /* 0x0000000000007b1d */ /* 0x000fec0000010000 */
.L_x_15:
[----:B------:R-:W-:Y:S02]  /*13d0*/  ULDC UR4, c[0x0][0x28c] ;  /* 0x0000a30000047ab9 */ /* 0x000fe40000000800 */
[----:B------:R-:W-:-:S04]  /*13e0*/  UIADD3 UR4, UR4, 0x3f, URZ ;  /* 0x0000003f04047890 */ /* 0x000fc8000fffe03f */
[----:B------:R-:W-:-:S04]  /*13f0*/  USHF.R.S32.HI UR5, URZ, 0x1f, UR4 ;  /* 0x0000001f3f057899 */ /* 0x000fc80008011404 */
[----:B------:R-:W-:-:S04]  /*1400*/  ULEA.HI UR5, UR5, UR4, URZ, 0x6 ;  /* 0x0000000405057291 */ /* 0x000fc8000f8f303f */
[----:B------:R-:W-:Y:S01]  /*1410*/  USHF.R.S32.HI UR37, URZ, 0x6, UR5 ;  /* 0x000000063f257899 */ /* 0x000fe20008011405 */
[----:B------:R-:W-:Y:S11]  /*1420*/  @!P2 BRA `(.L_x_16) ;  /* 0x0000007c00e0a947 */ /* 0x000ff60003800000 */
[----:B------:R-:W-:-:S06]  /*1430*/  UISETP.GT.U32.AND UP1, UPT, UR14, 0x1, UPT ;  /* 0x000000010e00788c */ /* 0x000fcc000bf24070 */
[----:B------:R-:W-:-:S13]  /*1440*/  PLOP3.LUT P0, PT, PT, PT, UP1, 0x80, 0x0 ;  /* 0x000000000000781c */ /* 0x000fda0003f0f018 */
[----:B------:R-:W-:Y:S05]  /*1450*/  @P0 EXIT ;  /* 0x000000000000094d */ /* 0x000fea0003800000 */
.L_x_17:
[----:B------:R-:W-:-:S08]  /*1460*/  NOP ;  /* 0x0000000000007918 */ /* 0x000fd00000000000 */
[----:B------:R-:W0:Y:S02]  /*1470*/  USETMAXREG.TRY_ALLOC.CTAPOOL UP1, 0xe8 ;  /* 0x000000e8000079c8 */ /* 0x000e240008020600 */
[----:B0-----:R-:W-:-:S13]  /*1480*/  PLOP3.LUT P0, PT, PT, PT, UP1, 0x80, 0x0 ;  /* 0x000000000000781c */ /* 0x001fda0003f0f018 */
[----:B------:R-:W-:Y:S05]  /*1490*/  @!P0 BRA `(.L_x_17) ;  /* 0xfffffffc00f08947 */ /* 0x000fea000383ffff */
[----:B------:R-:W-:-:S13]  /*14a0*/  LOP3.LUT P0, RZ, R4, 0xff, RZ, 0xc0, !PT ;  /* 0x000000ff04ff7812 */ /* 0x000fda000780c0ff */
[----:B------:R-:W-:Y:S05]  /*14b0*/  @!P0 EXIT ;  /* 0x000000000000894d */ /* 0x000fea0003800000 */
[----:B------:R-:W0:Y:S01]  /*14c0*/  S2UR UR5, SR_CgaCtaId ;  /* 0x00000000000579c3 */ /* 0x000e220000008800 */
[----:B------:R-:W-:Y:S01]  /*14d0*/  VIADD R7, R7, 0xffffffff ;  /* 0xffffffff07077836 */ /* 0x000fe20000000000 */
[CC--:B------:R-:W-:Y:S01]  /*14e0*/  LEA.HI R0, R6.reuse, R3.reuse, RZ, 0x2 ;  /* 0x0000000306007211 */ /* 0x0c0fe200078f10ff */
[----:B------:R-:W-:Y:S01]  /*14f0*/  UMOV UR43, 0x400 ;  /* 0x00000400002b7882 */ /* 0x000fe20000000000 */
[----:B------:R-:W-:Y:S01]  /*1500*/  LEA.HI R6, R6, R3, RZ, 0x5 ;  /* 0x0000000306067211 */ /* 0x000fe200078f28ff */
[----:B------:R-:W-:Y:S01]  /*1510*/  USHF.R.U32.HI UR4, URZ, 0x1, UR37 ;  /* 0x000000013f047899 */ /* 0x000fe20008011625 */
[----:B------:R-:W-:Y:S01]  /*1520*/  R2UR UR45, R7 ;  /* 0x00000000072d72ca */ /* 0x000fe200000e0000 */
[----:B------:R-:W-:Y:S01]  /*1530*/  ULOP3.LUT UR44, UR37, 0x1, URZ, 0xc0, !UPT ;  /* 0x00000001252c7892 */ /* 0x000fe2000f8ec03f */
[--C-:B------:R-:W-:Y:S01]  /*1540*/  SHF.R.S32.HI R154, RZ, 0x2, R0.reuse ;  /* 0x00000002ff9a7819 */ /* 0x100fe20000011400 */
[----:B------:R-:W-:Y:S01]  /*1550*/  UISETP.LT.AND UP1, UPT, UR37, 0x1, UPT ;  /* 0x000000012500788c */ /* 0x000fe2000bf21270 */
[----:B------:R-:W-:Y:S01]  /*1560*/  SHF.R.S32.HI R5, RZ, 0x1f, R0 ;  /* 0x0000001fff057819 */ /* 0x000fe20000011400 */
[----:B------:R-:W-:Y:S01]  /*1570*/  ULOP3.LUT UR4, UR4, 0x1, URZ, 0xc0, !UPT ;  /* 0x0000000104047892 */ /* 0x000fe2000f8ec03f */
[----:B------:R-:W-:Y:S01]  /*1580*/  LOP3.LUT R156, R0, 0xfffffffc, RZ, 0xc0, !PT ;  /* 0xfffffffc009c7812 */ /* 0x000fe200078ec0ff */
[----:B------:R-:W-:Y:S01]  /*1590*/  ULDC UR6, c[0x0][0x284] ;  /* 0x0000a10000067ab9 */ /* 0x000fe20000000800 */
[----:B------:R-:W-:Y:S01]  /*15a0*/  LEA.HI R5, R5, R154, RZ, 0x3 ;  /* 0x0000009a05057211 */ /* 0x000fe200078f18ff */
[----:B------:R-:W-:Y:S01]  /*15b0*/  USEL UR44, UR44, URZ, !UP0 ;  /* 0x0000003f2c2c7287 */ /* 0x000fe2000c000000 */
[----:B------:R-:W-:Y:S01]  /*15c0*/  ISETP.NE.AND P0, PT, R7, RZ, PT ;  /* 0x000000ff0700720c */ /* 0x000fe20003f05270 */
[----:B------:R-:W-:Y:S01]  /*15d0*/  USEL UR47, UR37, 0x1, UP1 ;  /* 0x00000001252f7887 */ /* 0x000fe20008800000 */
[----:B------:R-:W-:Y:S01]  /*15e0*/  LOP3.LUT R5, R5, 0xfffffff8, RZ, 0xc0, !PT ;  /* 0xfffffff805057812 */ /* 0x000fe200078ec0ff */
[----:B------:R-:W-:Y:S01]  /*15f0*/  USHF.L.U32 UR45, UR45, 0x3, URZ ;  /* 0x000000032d2d7899 */ /* 0x000fe2000800063f */
[----:B------:R-:W-:Y:S01]  /*1600*/  IMAD.IADD R156, R3, 0x1, -R156 ;  /* 0x00000001039c7824 */ /* 0x000fe200078e0a9c */
[----:B------:R-:W-:Y:S01]  /*1610*/  UISETP.EQ.U32.AND UP0, UPT, UR4, 0x1, !UP0 ;  /* 0x000000010400788c */ /* 0x000fe2000c702070 */
[----:B------:R-:W-:Y:S01]  /*1620*/  SEL R170, RZ, 0x1, P0 ;  /* 0x00000001ffaa7807 */ /* 0x000fe20000000000 */
[----:B------:R-:W-:Y:S01]  /*1630*/  IMAD.IADD R154, R154, 0x1, -R5 ;  /* 0x000000019a9a7824 */ /* 0x000fe200078e0a05 */
[----:B0-----:R-:W-:Y:S01]  /*1640*/  ULEA UR43, UR5, UR43, 0x18 ;  /* 0x0000002b052b7291 */ /* 0x001fe2000f8ec03f */
[----:B------:R-:W-:Y:S01]  /*1650*/  SHF.R.S32.HI R5, RZ, 0x5, R6 ;  /* 0x00000005ff057819 */ /* 0x000fe20000011406 */
[----:B------:R-:W-:Y:S01]  /*1660*/  IMAD.U32 R158, RZ, RZ, UR45 ;  /* 0x0000002dff9e7e24 */ /* 0x000fe2000f8e00ff */
[----:B------:R-:W-:Y:S01]  /*1670*/  ULOP3.LUT UR36, UR42, 0x1, URZ, 0xfc, !UPT ;  /* 0x000000012a247892 */ /* 0x000fe2000f8efc3f */
[--C-:B------:R-:W-:Y:S01]  /*1680*/  SHF.R.S32.HI R155, RZ, 0x1f, R154.reuse ;  /* 0x0000001fff9b7819 */ /* 0x100fe2000001149a */
[----:B------:R-:W-:Y:S01]  /*1690*/  UIADD3 UR46, UR43, 0x30, URZ ;  /* 0x000000302b2e7890 */ /* 0x000fe2000fffe03f */
[C-C-:B------:R-:W-:Y:S01]  /*16a0*/  IMAD R161, R5.reuse, -0x10, -R154.reuse ;  /* 0xfffffff005a17824 */ /* 0x140fe200078e0a9a */
[C---:B------:R-:W-:Y:S01]  /*16b0*/  LOP3.LUT R160, R158.reuse, 0x8, RZ, 0xc0, !PT ;  /* 0x000000089ea07812 */ /* 0x040fe200078ec0ff */
[----:B------:R-:W-:Y:S01]  /*16c0*/  UIADD3 UR47, -UR47, UR37, URZ ;  /* 0x000000252f2f7290 */ /* 0x000fe2000fffe13f */
[----:B------:R-:W-:Y:S01]  /*16d0*/  IMAD.WIDE R154, R5, 0x10, R154 ;  /* 0x00000010059a7825 */ /* 0x000fe200078e029a */
[----:B------:R-:W-:Y:S01]  /*16e0*/  LOP3.LUT R158, R158, 0x8, RZ, 0xc, !PT ;  /* 0x000000089e9e7812 */ /* 0x000fe200078e0cff */
[----:B------:R-:W-:Y:S01]  /*16f0*/  USEL UR48, URZ, 0x1, !UP0 ;  /* 0x000000013f307887 */ /* 0x000fe2000c000000 */
[----:B------:R-:W-:Y:S01]  /*1700*/  LOP3.LUT R160, R160, 0x18, RZ, 0x3c, !PT ;  /* 0x00000018a0a07812 */ /* 0x000fe200078e3cff */
[----:B------:R-:W-:-:S02]  /*1710*/  IMAD.U32 R157, RZ, RZ, UR46 ;  /* 0x0000002eff9d7e24 */ /* 0x000fc4000f8e00ff */
[----:B------:R-:W-:Y:S02]  /*1720*/  VIADD R161, R161, UR6 ;  /* 0x00000006a1a17c36 */ /* 0x000fe40008000000 */
[----:B------:R-:W-:-:S07]  /*1730*/  VIADD R159, R157, UR45 ;  /* 0x0000002d9d9f7c36 */ /* 0x000fce0008000000 */
.L_x_293:
[----:B------:R-:W-:Y:S01]  /*1740*/  SHF.L.U32 R0, R170, 0x1f, RZ ;  /* 0x0000001faa007819 */ /* 0x000fe200000006ff */
[----:B------:R-:W-:Y:S02]  /*1750*/  ULDC UR4, c[0x0][0x28c] ;  /* 0x0000a30000047ab9 */ /* 0x000fe40000000800 */
[----:B------:R-:W-:Y:S01]  /*1760*/  ISETP.LT.AND P1, PT, RZ, UR4, PT ;  /* 0x00000004ff007c0c */ /* 0x000fe2000bf21270 */
[----:B------:R-:W0:Y:S02]  /*1770*/  SYNCS.PHASECHK.TRANS64.TRYWAIT P0, [R157+UR45], R0 ;  /* 0x000000009d0075a7 */ /* 0x000e24000800016d */
[----:B0-234-:R-:W-:Y:S10]  /*1780*/  @!P0 BRA `(.L_x_18) ;  /* 0x0000008c00408947 */ /* 0x01dff40003800000 */
.L_x_313:
[----:B------:R-:W-:Y:S05]  /*1790*/  @P1 BRA `(.L_x_19) ;  /* 0x0000000000401947 */ /* 0x000fea0003800000 */
[----:B0-----:R-:W-:Y:S01]  /*17a0*/  MOV R0, 0x0 ;  /* 0x0000000000007802 */ /* 0x001fe20000000f00 */
[----:B------:R-:W-:Y:S01]  /*17b0*/  ULDC.64 UR4, c[0x4][0x68] ;  /* 0x01001a0000047ab9 */ /* 0x000fe20000000a00 */
[----:B------:R-:W-:Y:S01]  /*17c0*/  ULDC.64 UR6, c[0x4][0x8] ;  /* 0x0100020000067ab9 */ /* 0x000fe20000000a00 */
[----:B------:R-:W-:Y:S01]  /*17d0*/  IMAD.U32 R4, RZ, RZ, UR4 ;  /* 0x00000004ff047e24 */ /* 0x000fe2000f8e00ff */
[----:B------:R0:W1:Y:S01]  /*17e0*/  LDC.64 R14, c[0x4][R0] ;  /* 0x01000000000e7b82 */ /* 0x0000620000000a00 */
[----:B------:R-:W-:Y:S01]  /*17f0*/  IMAD.U32 R5, RZ, RZ, UR5 ;  /* 0x00000005ff057e24 */ /* 0x000fe2000f8e00ff */
[----:B------:R-:W-:Y:S01]  /*1800*/  ULDC.64 UR4, c[0x4][0x70] ;  /* 0x01001c0000047ab9 */ /* 0x000fe20000000a00 */
[----:B------:R-:W-:Y:S02]  /*1810*/  IMAD.U32 R10, RZ, RZ, UR6 ;  /* 0x00000006ff0a7e24 */ /* 0x000fe4000f8e00ff */
[----:B------:R-:W-:Y:S02]  /*1820*/  IMAD.U32 R6, RZ, RZ, UR4 ;  /* 0x00000004ff067e24 */ /* 0x000fe4000f8e00ff */
[----:B------:R-:W-:-:S02]  /*1830*/  IMAD.U32 R7, RZ, RZ, UR5 ;  /* 0x00000005ff077e24 */ /* 0x000fc4000f8e00ff */
[----:B------:R-:W-:Y:S02]  /*1840*/  IMAD.U32 R11, RZ, RZ, UR7 ;  /* 0x00000007ff0b7e24 */ /* 0x000fe4000f8e00ff */
[----:B------:R-:W-:Y:S02]  /*1850*/  IMAD.MOV.U32 R8, RZ, RZ, 0x1e1 ;  /* 0x000001e1ff087424 */ /* 0x000fe400078e00ff */
[----:B------:R-:W-:Y:S02]  /*1860*/  IMAD.MOV.U32 R12, RZ, RZ, 0x1 ;  /* 0x00000001ff0c7424 */ /* 0x000fe400078e00ff */
[----:B0-----:R-:W-:-:S07]  /*1870*/  IMAD.MOV.U32 R13, RZ, RZ, RZ ;  /* 0x000000ffff0d7224 */ /* 0x001fce00078e00ff */
[----:B------:R-:W-:-:S07]  /*1880*/  LEPC R20, `(.L_x_19) ;  /* 0x000000001014794e */ /* 0x000fce0000000000 */
[----:B-1---5:R-:W-:Y:S05]  /*1890*/  CALL.ABS.NOINC R14 ;  /* 0x000000000e007343 */ /* 0x022fea0003c00000 */
.L_x_19:
[----:B0-----:R-:W-:-:S05]  /*18a0*/  IMAD.U32 R0, RZ, RZ, UR36 ;  /* 0x00000024ff007e24 */ /* 0x001fca000f8e00ff */
[----:B------:R-:W-:-:S13]  /*18b0*/  ISETP.NE.AND P0, PT, R0, 0x3, PT ;  /* 0x000000030000780c */ /* 0x000fda0003f05270 */
[----:B------:R-:W-:Y:S05]  /*18c0*/  @!P0 BRA `(.L_x_20) ;  /* 0x0000000000048947 */ /* 0x000fea0003800000 */
[----:B------:R-:W-:Y:S01]  /*18d0*/  BPT.TRAP 0x1 ;  /* 0x000000040000795c */ /* 0x000fe20000300000 */
.L_x_20:
[----:B------:R-:W-:Y:S02]  /*18e0*/  IMAD.U32 R3, RZ, RZ, UR44 ;  /* 0x0000002cff037e24 */ /* 0x000fe4000f8e00ff */
[----:B------:R-:W-:-:S03]  /*18f0*/  IMAD.U32 R0, RZ, RZ, UR48 ;  /* 0x00000030ff007e24 */ /* 0x000fc6000f8e00ff */
[----:B------:R-:W-:Y:S02]  /*1900*/  LEA R3, R3, UR43, 0x3 ;  /* 0x0000002b03037c11 */ /* 0x000fe4000f8e18ff */
[----:B------:R-:W-:-:S04]  /*1910*/  SHF.L.U32 R0, R0, 0x1f, RZ ;  /* 0x0000001f00007819 */ /* 0x000fc800000006ff */
[----:B------:R0:W1:Y:S01]  /*1920*/  SYNCS.PHASECHK.TRANS64.TRYWAIT P1, [R3+URZ], R0 ;  /* 0x00000000030075a7 */ /* 0x000062000802017f */
[----:B------:R-:W-:Y:S05]  /*1930*/  @!P0 BRA `(.L_x_21) ;  /* 0x0000000000048947 */ /* 0x000fea0003800000 */
[----:B------:R-:W-:Y:S01]  /*1940*/  BPT.TRAP 0x1 ;  /* 0x000000040000795c */ /* 0x000fe20000300000 */
.L_x_21:
[----:B------:R-:W-:-:S05]  /*1950*/  IMAD.U32 R4, RZ, RZ, UR47 ;  /* 0x0000002fff047e24 */ /* 0x000fca000f8e00ff */
[----:B------:R-:W-:Y:S01]  /*1960*/  ISETP.GE.AND P2, PT, R4, 0x1, PT ;  /* 0x000000010400780c */ /* 0x000fe20003f46270 */
[----:B-1----:R-:W-:-:S12]  /*1970*/  @P1 BRA `(.L_x_22) ;  /* 0x0000000000081947 */ /* 0x002fd80003800000 */
[----:B------:R-:W1:Y:S02]  /*1980*/  SYNCS.PHASECHK.TRANS64.TRYWAIT P1, [R3+URZ], R0 ;  /* 0x00000000030075a7 */ /* 0x000e64000802017f */
[----:B-1----:R-:W-:Y:S05]  /*1990*/  @!P1 BRA `(.L_x_23) ;  /* 0x0000008800d09947 */ /* 0x002fea0003800000 */
.L_x_22:
[----:B------:R-:W-:Y:S05]  /*19a0*/  WARPSYNC.ALL ;  /* 0x0000000000007948 */ /* 0x000fea0003800000 */
[----:B------:R-:W-:Y:S01]  /*19b0*/  UIADD3 UR4, UR43, 0x100, URZ ;  /* 0x000001002b047890 */ /* 0x000fe2000fffe03f */
[----:B------:R-:W-:Y:S01]  /*19c0*/  WARPGROUP.ARRIVE ;  /* 0x00000000000079c5 */ /* 0x000fe20000000000 */
[----:B------:R-:W-:Y:S02]  /*19d0*/  UIADD3 UR5, UR43, 0x8100, URZ ;  /* 0x000081002b057890 */ /* 0x000fe4000fffe03f */
[----:B------:R-:W-:Y:S02]  /*19e0*/  USHF.R.U32.HI UR4, URZ, 0x4, UR4 ;  /* 0x000000043f047899 */ /* 0x000fe40008011604 */
[----:B------:R-:W-:-:S02]  /*19f0*/  USHF.R.U32.HI UR5, URZ, 0x4, UR5 ;  /* 0x000000043f057899 */ /* 0x000fc40008011605 */
[----:B------:R-:W-:Y:S02]  /*1a00*/  ULOP3.LUT UR4, UR4, 0x3fff, URZ, 0xc0, !UPT ;  /* 0x00003fff04047892 */ /* 0x000fe4000f8ec03f */
[----:B------:R-:W-:Y:S02]  /*1a10*/  ULOP3.LUT UR5, UR5, 0x3fff, URZ, 0xc0, !UPT ;  /* 0x00003fff05057892 */ /* 0x000fe4000f8ec03f */
[----:B------:R-:W-:Y:S02]  /*1a20*/  ULOP3.LUT UR4, UR4, 0x10000, URZ, 0xfc, !UPT ;  /* 0x0001000004047892 */ /* 0x000fe4000f8efc3f */
[----:B------:R-:W-:Y:S02]  /*1a30*/  ULOP3.LUT UR5, UR5, 0x10000, URZ, 0xfc, !UPT ;  /* 0x0001000005057892 */ /* 0x000fe4000f8efc3f */
[----:B------:R-:W-:Y:S02]  /*1a40*/  ULEA UR7, UR44, UR4, 0xa ;  /* 0x000000042c077291 */ /* 0x000fe4000f8e503f */
[----:B------:R-:W-:Y:S01]  /*1a50*/  ULEA UR6, UR44, UR5, 0xc ;  /* 0x000000052c067291 */ /* 0x000fe2000f8e603f */
[----:B------:R-:W-:Y:S01]  /*1a60*/  UMOV UR9, 0x40000040 ;  /* 0x4000004000097882 */ /* 0x000fe20000000000 */
[----:B------:R-:W-:-:S03]  /*1a70*/  UMOV UR11, 0x40000040 ;  /* 0x40000040000b7882 */ /* 0x000fc60000000000 */
[----:B------:R-:W-:Y:S02]  /*1a80*/  UMOV UR8, UR7 ;  /* 0x0000000700087c82 */ /* 0x000fe40008000000 */
[----:B------:R-:W-:Y:S02]  /*1a90*/  UMOV UR10, UR6 ;  /* 0x00000006000a7c82 */ /* 0x000fe40008000000 */
[----:B------:R-:W-:Y:S01]  /*1aa0*/  HGMMA.64x256x8.F32.TF32 R24, gdesc[UR8], RZ, !UPT, gsb0 ;  /* 0x07e00000081879f0 */ /* 0x000fe2000c0028ff */
[----:B------:R-:W-:Y:S02]  /*1ab0*/  UIADD3 UR8, UR7, 0x2, URZ ;  /* 0x0000000207087890 */ /* 0x000fe4000fffe03f */
[----:B------:R-:W-:Y:S01]  /*1ac0*/  UIADD3 UR10, UR6, 0x2, URZ ;  /* 0x00000002060a7890 */ /* 0x000fe2000fffe03f */
[----:B------:R-:W-:Y:S01]  /*1ad0*/  UMOV UR9, 0x40000040 ;  /* 0x4000004000097882 */ /* 0x000fe20000000000 */
[----:B------:R-:W-:Y:S01]  /*1ae0*/  UMOV UR11, 0x40000040 ;  /* 0x40000040000b7882 */ /* 0x000fe20000000000 */
[----:B------:R-:W-:-:S02]  /*1af0*/  WARPGROUP.DEPBAR.LE gsb0, 0x0 ;  /* 0x00008000000079c5 */ /* 0x000fc40000010000 */
[----:B------:R-:W-:-:S15]  /*1b00*/  WARPGROUP.ARRIVE ;  /* 0x00000000000079c5 */ /* 0x000fde0000000000 */
[----:B------:R-:W-:-:S05]  /*1b10*/  NOP ;  /* 0x0000000000007918 */ /* 0x000fca0000000000 */
[----:B------:R-:W-:Y:S01]  /*1b20*/  HGMMA.64x256x8.F32.TF32 R24, gdesc[UR8], R24, gsb0 ;  /* 0x07e00000081879f0 */ /* 0x000fe20008002818 */
[----:B------:R-:W-:Y:S02]  /*1b30*/  UIADD3 UR8, UR7, 0x4, URZ ;  /* 0x0000000407087890 */ /* 0x000fe4000fffe03f */
[----:B------:R-:W-:Y:S01]  /*1b40*/  UIADD3 UR10, UR6, 0x4, URZ ;  /* 0x00000004060a7890 */ /* 0x000fe2000fffe03f */
[----:B------:R-:W-:Y:S01]  /*1b50*/  UMOV UR9, 0x40000040 ;  /* 0x4000004000097882 */ /* 0x000fe20000000000 */
[----:B------:R-:W-:Y:S01]  /*1b60*/  UMOV UR11, 0x40000040 ;  /* 0x40000040000b7882 */ /* 0x000fe20000000000 */
[----:B------:R-:W-:Y:S02]  /*1b70*/  WARPGROUP.DEPBAR.LE gsb0, 0x0 ;  /* 0x00008000000079c5 */ /* 0x000fe40000010000 */
        /* <DEDUP_REMOVED lines=42> */
[----:B------:R-:W-:Y:S03]  /*1e20*/  HGMMA.64x256x8.F32.TF32 R24, gdesc[UR8], R24, gsb0 ;  /* 0x07e00000081879f0 */ /* 0x000fe60008002818 */
[----:B------:R-:W-:Y:S02]  /*1e30*/  WARPGROUP.DEPBAR.LE gsb0, 0x0 ;  /* 0x00008000000079c5 */ /* 0x000fe40000010000 */
[----:B------:R-:W-:Y:S05]  /*1e40*/  @!P2 BRA `(.L_x_24) ;  /* 0x0000000400a4a947 */ /* 0x000fea0003800000 */
[----:B------:R-:W-:Y:S01]  /*1e50*/  UIADD3 UR6, UR44, 0x1, URZ ;  /* 0x000000012c067890 */ /* 0x000fe2000fffe03f */
[----:B01----:R-:W-:Y:S02]  /*1e60*/  IMAD.U32 R0, RZ, RZ, UR47 ;  /* 0x0000002fff007e24 */ /* 0x003fe4000f8e00ff */
[----:B------:R-:W-:Y:S01]  /*1e70*/  IMAD.U32 R3, RZ, RZ, UR44 ;  /* 0x0000002cff037e24 */ /* 0x000fe2000f8e00ff */
[----:B------:R-:W-:-:S04]  /*1e80*/  UISETP.NE.AND UP0, UPT, UR6, 0x2, UPT ;  /* 0x000000020600788c */ /* 0x000fc8000bf05270 */
[----:B------:R-:W-:Y:S02]  /*1e90*/  USEL UR7, URZ, 0x1, UP0 ;  /* 0x000000013f077887 */ /* 0x000fe40008000000 */
[----:B------:R-:W-:Y:S02]  /*1ea0*/  USEL UR6, UR6, URZ, UP0 ;  /* 0x0000003f06067287 */ /* 0x000fe40008000000 */
[----:B------:R-:W-:-:S06]  /*1eb0*/  ULOP3.LUT UR7, UR48, UR7, URZ, 0x3c, !UPT ;  /* 0x0000000730077292 */ /* 0x000fcc000f8e3c3f */
[----:B------:R-:W-:-:S07]  /*1ec0*/  IMAD.U32 R6, RZ, RZ, UR7 ;  /* 0x00000007ff067e24 */ /* 0x000fce000f8e00ff */
.L_x_31:
[----:B------:R-:W-:Y:S05]  /*1ed0*/  @!P0 BRA `(.L_x_25) ;  /* 0x0000000000048947 */ /* 0x000fea0003800000 */
[----:B------:R-:W-:Y:S01]  /*1ee0*/  BPT.TRAP 0x1 ;  /* 0x000000040000795c */ /* 0x000fe20000300000 */
.L_x_25:
[----:B------:R-:W-:Y:S01]  /*1ef0*/  ULEA UR7, UR6, UR43, 0x3 ;  /* 0x0000002b06077291 */ /* 0x000fe2000f8e183f */
[----:B------:R-:W-:-:S08]  /*1f00*/  SHF.L.U32 R4, R6, 0x1f, RZ ;  /* 0x0000001f06047819 */ /* 0x000fd000000006ff */
[----:B------:R0:W1:Y:S01]  /*1f10*/  SYNCS.PHASECHK.TRANS64.TRYWAIT P1, [UR7], R4 ;  /* 0x00000004ff0075a7 */ /* 0x0000620008020147 */
[----:B------:R-:W-:Y:S05]  /*1f20*/  @!P0 BRA `(.L_x_26) ;  /* 0x0000000000048947 */ /* 0x000fea0003800000 */
[----:B------:R-:W-:Y:S01]  /*1f30*/  BPT.TRAP 0x1 ;  /* 0x000000040000795c */ /* 0x000fe20000300000 */
.L_x_26:
[----:B-1----:R-:W-:Y:S05]  /*1f40*/  @P1 BRA `(.L_x_27) ;  /* 0x0000000000081947 */ /* 0x002fea0003800000 */
[----:B------:R-:W1:Y:S02]  /*1f50*/  SYNCS.PHASECHK.TRANS64.TRYWAIT P1, [UR7], R4 ;  /* 0x00000004ff0075a7 */ /* 0x000e640008020147 */
[----:B-1----:R-:W-:Y:S05]  /*1f60*/  @!P1 BRA `(.L_x_28) ;  /* 0x0000008400709947 */ /* 0x002fea0003800000 */
.L_x_27:
[----:B------:R-:W-:Y:S01]  /*1f70*/  ULEA UR12, UR6, UR4, 0xa ;  /* 0x00000004060c7291 */ /* 0x000fe2000f8e503f */
[----:B------:R-:W-:Y:S01]  /*1f80*/  WARPGROUP.ARRIVE ;  /* 0x00000000000079c5 */ /* 0x000fe20000000000 */
[----:B------:R-:W-:Y:S01]  /*1f90*/  ULEA UR7, UR6, UR5, 0xc ;  /* 0x0000000506077291 */ /* 0x000fe2000f8e603f */
[----:B------:R-:W-:Y:S01]  /*1fa0*/  UMOV UR9, 0x40000040 ;  /* 0x4000004000097882 */ /* 0x000fe20000000000 */
[----:B------:R-:W-:-:S03]  /*1fb0*/  UMOV UR11, 0x40000040 ;  /* 0x40000040000b7882 */ /* 0x000fc60000000000 */
[----:B------:R-:W-:Y:S02]  /*1fc0*/  UMOV UR8, UR12 ;  /* 0x0000000c00087c82 */ /* 0x000fe40008000000 */
[----:B------:R-:W-:Y:S02]  /*1fd0*/  UMOV UR10, UR7 ;  /* 0x00000007000a7c82 */ /* 0x000fe40008000000 */
[----:B------:R-:W-:Y:S01]  /*1fe0*/  HGMMA.64x256x8.F32.TF32 R24, gdesc[UR8], R24, gsb0 ;  /* 0x07e00000081879f0 */ /* 0x000fe20008002818 */
        /* <DEDUP_REMOVED lines=58> */
[----:B------:R-:W-:Y:S01]  /*2390*/  BPT.TRAP 0x1 ;  /* 0x000000040000795c */ /* 0x000fe20000300000 */
.L_x_29:
[----:B------:R-:W-:Y:S01]  /*23a0*/  ISETP.NE.AND P1, PT, R152, RZ, PT ;  /* 0x000000ff9800720c */ /* 0x000fe20003f25270 */
[----:B------:R-:W-:-:S12]  /*23b0*/  UISETP.GT.U32.AND UP0, UPT, UR42, 0x1, UPT ;  /* 0x000000012a00788c */ /* 0x000fd8000bf04070 */
[----:B01----:R-:W-:-:S05]  /*23c0*/  @P1 LEA R4, R3, UR43, 0x3 ;  /* 0x0000002b03041c11 */ /* 0x003fca000f8e18ff */
[----:B------:R-:W-:-:S05]  /*23d0*/  @P1 VIADD R4, R4, 0x10 ;  /* 0x0000001004041836 */ /* 0x000fca0000000000 */
[----:B------:R-:W-:-:S04]  /*23e0*/  @P1 PRMT R4, R153, 0x654, R4 ;  /* 0x0000065499041816 */ /* 0x000fc80000000004 */
[----:B------:R0:W-:Y:S01]  /*23f0*/  @P1 SYNCS.ARRIVE.TRANS64.RED.A1T0 RZ, [R4+URZ], RZ ;  /* 0x000000ff04ff19a7 */ /* 0x0001e2000810043f */
[----:B------:R-:W-:-:S13]  /*2400*/  PLOP3.LUT P1, PT, PT, PT, UP0, 0x80, 0x0 ;  /* 0x000000000000781c */ /* 0x000fda0003f2f008 */
[----:B0-----:R-:W-:Y:S05]  /*2410*/  @P1 BRA `(.L_x_30) ;  /* 0x0000000000041947 */ /* 0x001fea0003800000 */
[----:B------:R-:W-:Y:S01]  /*2420*/  BPT.TRAP 0x1 ;  /* 0x000000040000795c */ /* 0x000fe20000300000 */
.L_x_30:
[----:B------:R-:W-:Y:S01]  /*2430*/  UIADD3 UR6, UR6, 0x1, URZ ;  /* 0x0000000106067890 */ /* 0x000fe2000fffe03f */
[C---:B------:R-:W-:Y:S01]  /*2440*/  ISETP.GT.AND P2, PT, R0.reuse, 0x1, PT ;  /* 0x000000010000780c */ /* 0x040fe20003f44270 */
[----:B------:R-:W-:Y:S02]  /*2450*/  VIADD R3, R3, 0x1 ;  /* 0x0000000103037836 */ /* 0x000fe40000000000 */
[----:B------:R-:W-:Y:S01]  /*2460*/  UISETP.NE.AND UP0, UPT, UR6, 0x2, UPT ;  /* 0x000000020600788c */ /* 0x000fe2000bf05270 */
[----:B------:R-:W-:Y:S02]  /*2470*/  VIADD R0, R0, 0xffffffff ;  /* 0xffffffff00007836 */ /* 0x000fe40000000000 */
[C---:B------:R-:W-:Y:S01]  /*2480*/  ISETP.NE.AND P1, PT, R3.reuse, 0x2, PT ;  /* 0x000000020300780c */ /* 0x040fe20003f25270 */
[----:B------:R-:W-:Y:S02]  /*2490*/  USEL UR7, URZ, 0x1, UP0 ;  /* 0x000000013f077887 */ /* 0x000fe40008000000 */
[----:B------:R-:W-:Y:S01]  /*24a0*/  USEL UR6, UR6, URZ, UP0 ;  /* 0x0000003f06067287 */ /* 0x000fe20008000000 */
[----:B------:R-:W-:-:S03]  /*24b0*/  SEL R3, R3, RZ, P1 ;  /* 0x000000ff03037207 */ /* 0x000fc60000800000 */
[----:B------:R-:W-:Y:S01]  /*24c0*/  LOP3.LUT R6, R6, UR7, RZ, 0x3c, !PT ;  /* 0x0000000706067c12 */ /* 0x000fe2000f8e3cff */
[----:B------:R-:W-:Y:S07]  /*24d0*/  @P2 BRA `(.L_x_31) ;  /* 0xfffffff8007c2947 */ /* 0x000fee000383ffff */
.L_x_24:
[----:B------:R-:W-:Y:S01]  /*24e0*/  ULDC UR4, c[0x0][0x28c] ;  /* 0x0000a30000047ab9 */ /* 0x000fe20000000800 */
[----:B------:R2:W-:Y:S01]  /*24f0*/  SYNCS.ARRIVE.TRANS64.A1T0 RZ, [R158+UR46], RZ ;  /* 0x000000ff9eff79a7 */ /* 0x0005e2000810002e */
[----:B------:R-:W-:-:S06]  /*2500*/  UISETP.GE.AND UP0, UPT, UR4, 0x1, UPT ;  /* 0x000000010400788c */ /* 0x000fcc000bf06270 */
[----:B------:R-:W-:-:S13]  /*2510*/  PLOP3.LUT P1, PT, PT, PT, UP0, 0x80, 0x0 ;  /* 0x000000000000781c */ /* 0x000fda0003f2f008 */
[----:B--2---:R-:W-:Y:S05]  /*2520*/  @!P1 BRA `(.L_x_32) ;  /* 0x0000000000409947 */ /* 0x004fea0003800000 */
[----:B------:R-:W-:Y:S05]  /*2530*/  @!P0 BRA `(.L_x_33) ;  /* 0x0000000000048947 */ /* 0x000fea0003800000 */
[----:B------:R-:W-:Y:S01]  /*2540*/  BPT.TRAP 0x1 ;  /* 0x000000040000795c */ /* 0x000fe20000300000 */
.L_x_33:
[----:B------:R-:W-:Y:S01]  /*2550*/  ISETP.NE.AND P0, PT, R152, RZ, PT ;  /* 0x000000ff9800720c */ /* 0x000fe20003f05270 */
[----:B01----:R-:W-:-:S12]  /*2560*/  IMAD.U32 R3, RZ, RZ, UR43 ;  /* 0x0000002bff037e24 */ /* 0x003fd8000f8e00ff */
[----:B------:R-:W-:-:S05]  /*2570*/  VOTEU.ANY UP0, P0 ;  /* 0x00000000003f7886 */ /* 0x000fca0000000100 */
[----:B------:R-:W-:Y:S02]  /*2580*/  @UP0 UIADD3 UR5, UR47, UR44, URZ ;  /* 0x0000002c2f050290 */ /* 0x000fe4000fffe03f */
[----:B------:R-:W-:-:S04]  /*2590*/  UISETP.GT.U32.AND UP0, UPT, UR42, 0x1, UPT ;  /* 0x000000012a00788c */ /* 0x000fc8000bf04070 */
[----:B------:R-:W-:-:S04]  /*25a0*/  IMAD.U32 R0, RZ, RZ, UR5 ;  /* 0x00000005ff007e24 */ /* 0x000fc8000f8e00ff */
[----:B------:R-:W-:-:S05]  /*25b0*/  @P0 IMAD.SHL.U32 R0, R0, 0x8, RZ ;  /* 0x0000000800000824 */ /* 0x000fca00078e00ff */
[----:B------:R-:W-:-:S04]  /*25c0*/  @P0 LOP3.LUT R0, R0, 0x8, RZ, 0xc0, !PT ;  /* 0x0000000800000812 */ /* 0x000fc800078ec0ff */
[----:B------:R-:W-:-:S04]  /*25d0*/  @P0 IADD3 R0, R3, 0x10, R0 ;  /* 0x0000001003000810 */ /* 0x000fc80007ffe000 */
[----:B------:R-:W-:-:S04]  /*25e0*/  @P0 PRMT R0, R153, 0x654, R0 ;  /* 0x0000065499000816 */ /* 0x000fc80000000000 */
[----:B------:R2:W-:Y:S01]  /*25f0*/  @P0 SYNCS.ARRIVE.TRANS64.RED.A1T0 RZ, [R0+URZ], RZ ;  /* 0x000000ff00ff09a7 */ /* 0x0005e2000810043f */
[----:B------:R-:W-:-:S13]  /*2600*/  PLOP3.LUT P0, PT, PT, PT, UP0, 0x80, 0x0 ;  /* 0x000000000000781c */ /* 0x000fda0003f0f008 */
[----:B--2---:R-:W-:Y:S05]  /*2610*/  @P0 BRA `(.L_x_32) ;  /* 0x0000000000040947 */ /* 0x004fea0003800000 */
[----:B------:R-:W-:Y:S01]  /*2620*/  BPT.TRAP 0x1 ;  /* 0x000000040000795c */ /* 0x000fe20000300000 */
.L_x_32:
[----:B01----:R-:W-:Y:S01]  /*2630*/  SHF.L.U32 R0, R170, 0x1f, RZ ;  /* 0x0000001faa007819 */ /* 0x003fe200000006ff */
[----:B------:R-:W-:Y:S01]  /*2640*/  ULEA UR6, UR37, UR44, 0x1 ;  /* 0x0000002c25067291 */ /* 0x000fe2000f8e083f */
[----:B------:R-:W0:Y:S01]  /*2650*/  LDC R7, c[0x0][0x288] ;  /* 0x0000a200ff077b82 */ /* 0x000e220000000800 */
[----:B------:R-:W-:Y:S01]  /*2660*/  UIADD3 UR4, UR4, 0x7e, URZ ;  /* 0x0000007e04047890 */ /* 0x000fe2000fffe03f */
[----:B------:R-:W-:Y:S01]  /*2670*/  IMAD.SHL.U32 R12, R156, 0x2, RZ ;  /* 0x000000029c0c7824 */ /* 0x000fe200078e00ff */
[----:B------:R-:W-:Y:S02]  /*2680*/  USHF.R.U32.HI UR5, URZ, 0x1, UR6 ;  /* 0x000000013f057899 */ /* 0x000fe40008011606 */
[----:B------:R-:W-:Y:S02]  /*2690*/  UISETP.GT.U32.AND UP0, UPT, UR6, 0x1, UPT ;  /* 0x000000010600788c */ /* 0x000fe4000bf04070 */
[----:B------:R-:W-:Y:S01]  /*26a0*/  ULOP3.LUT UR5, UR5, 0x1, URZ, 0xc0, !UPT ;  /* 0x0000000105057892 */ /* 0x000fe2000f8ec03f */
[----:B------:R-:W1:Y:S01]  /*26b0*/  SYNCS.PHASECHK.TRANS64.TRYWAIT P0, [R157+UR45+0x10], R0 ;  /* 0x000010009d0075a7 */ /* 0x000e62000800016d */
[----:B------:R-:W-:Y:S01]  /*26c0*/  UISETP.LT.U32.AND UP0, UPT, UR4, 0x7f, UP0 ;  /* 0x0000007f0400788c */ /* 0x000fe20008701070 */
[----:B------:R-:W-:Y:S01]  /*26d0*/  SHF.R.S32.HI R13, RZ, 0x1f, R12 ;  /* 0x0000001fff0d7819 */ /* 0x000fe2000001140c */
[----:B------:R-:W-:-:S02]  /*26e0*/  UISETP.NE.U32.AND UP1, UPT, UR5, 0x1, UPT ;  /* 0x000000010500788c */ /* 0x000fc4000bf25070 */
[----:B------:R-:W-:Y:S02]  /*26f0*/  USEL UR5, URZ, 0x1, !UP0 ;  /* 0x000000013f057887 */ /* 0x000fe4000c000000 */
[----:B------:R-:W-:-:S04]  /*2700*/  UISETP.GT.U32.AND UP1, UPT, UR4, 0x7e, !UP1 ;  /* 0x0000007e0400788c */ /* 0x000fc8000cf24070 */
[----:B------:R-:W-:-:S04]  /*2710*/  USEL UR4, URZ, 0x1, !UP1 ;  /* 0x000000013f047887 */ /* 0x000fc8000c800000 */
[----:B------:R-:W-:Y:S01]  /*2720*/  ULOP3.LUT UR48, UR4, UR48, UR5, 0x96, !UPT ;  /* 0x0000003004307292 */ /* 0x000fe2000f8e9605 */
[----:B01----:R-:W-:Y:S11]  /*2730*/  @!P0 BRA `(.L_x_34) ;  /* 0x0000007c00948947 */ /* 0x003ff60003800000 */
.L_x_314:
[----:B------:R-:W-:Y:S01]  /*2740*/  IMAD.SHL.U32 R6, R18, 0x40, RZ ;  /* 0x0000004012067824 */ /* 0x000fe200078e00ff */
[----:B------:R-:W-:Y:S01]  /*2750*/  ULDC UR6, c[0x0][0x284] ;  /* 0x0000a10000067ab9 */ /* 0x000fe20000000800 */
[----:B------:R-:W-:Y:S01]  /*2760*/  IMAD.SHL.U32 R14, R2, 0x100, RZ ;  /* 0x00000100020e7824 */ /* 0x000fe200078e00ff */
[----:B------:R-:W-:Y:S01]  /*2770*/  SHF.R.S32.HI R163, RZ, 0x1f, R19 ;  /* 0x0000001fffa37819 */ /* 0x000fe20000011413 */
[----:B------:R-:W-:Y:S01]  /*2780*/  ULDC.64 UR4, c[0x0][0x5d0] ;  /* 0x0001740000047ab9 */ /* 0x000fe20000000a00 */
[----:B------:R-:W-:Y:S01]  /*2790*/  ISETP.GE.AND P0, PT, R6, UR6, PT ;  /* 0x0000000606007c0c */ /* 0x000fe2000bf06270 */
[----:B------:R-:W-:Y:S01]  /*27a0*/  IMAD.WIDE.U32 R2, R19, UR4, R12 ;  /* 0x0000000413027c25 */ /* 0x000fe2000f8e000c */
[----:B------:R-:W-:Y:S01]  /*27b0*/  SHF.R.S32.HI R15, RZ, 0x1f, R14 ;  /* 0x0000001fff0f7819 */ /* 0x000fe2000001140e */
[----:B------:R-:W-:Y:S01]  /*27c0*/  ULOP3.LUT UR44, UR44, 0x1, URZ, 0xc0, !UPT ;  /* 0x000000012c2c7892 */ /* 0x000fe2000f8ec03f */
[C---:B------:R-:W-:Y:S01]  /*27d0*/  ISETP.GE.OR P0, PT, R14.reuse, R7, P0 ;  /* 0x000000070e00720c */ /* 0x040fe20000706670 */
[----:B0-----:R-:W-:Y:S01]  /*27e0*/  IMAD R0, R163, UR4, RZ ;  /* 0x00000004a3007c24 */ /* 0x001fe2000f8e02ff */
[----:B------:R-:W-:-:S03]  /*27f0*/  IADD3 R4, P1, R14, R2, RZ ;  /* 0x000000020e047210 */ /* 0x000fc60007f3e0ff */
[----:B------:R-:W-:-:S05]  /*2800*/  IMAD R5, R19, UR5, R0 ;  /* 0x0000000513057c24 */ /* 0x000fca000f8e0200 */
[----:B------:R-:W-:-:S03]  /*2810*/  IADD3.X R5, R15, R3, R5, P1, !PT ;  /* 0x000000030f057210 */ /* 0x000fc60000ffe405 */
[----:B------:R-:W-:Y:S05]  /*2820*/  @P0 BRA `(.L_x_35) ;  /* 0x00000064000c0947 */ /* 0x000fea0003800000 */
[----:B------:R-:W0:Y:S01]  /*2830*/  LDC.64 R10, c[0x0][0x5c8] ;  /* 0x00017200ff0a7b82 */ /* 0x000e220000000a00 */
[----:B-----5:R-:W-:Y:S01]  /*2840*/  FSETP.NEU.AND P0, PT, R22, RZ, PT ;  /* 0x000000ff1600720b */ /* 0x020fe20003f0d000 */
[----:B------:R-:W-:Y:S01]  /*2850*/  IMAD R3, R156, -0x2, R7 ;  /* 0xfffffffe9c037824 */ /* 0x000fe200078e0207 */
[----:B------:R-:W-:Y:S01]  /*2860*/  BSSY B0, `(.L_x_35) ;  /* 0x000063f000007945 */ /* 0x000fe20003800000 */
[----:B------:R-:W-:-:S04]  /*2870*/  IMAD.WIDE R172, R18, 0x40, R154 ;  /* 0x0000004012ac7825 */ /* 0x000fc800078e029a */
[----:B------:R-:W-:Y:S02]  /*2880*/  IMAD.IADD R0, R3, 0x1, -R14 ;  /* 0x0000000103007824 */ /* 0x000fe400078e0a0e */
[----:B------:R-:W-:-:S03]  /*2890*/  IMAD.IADD R2, R161, 0x1, -R6 ;  /* 0x00000001a1027824 */ /* 0x000fc600078e0a06 */
[----:B------:R-:W-:-:S04]  /*28a0*/  ISETP.GT.AND P1, PT, R0, RZ, PT ;  /* 0x000000ff0000720c */ /* 0x000fc80003f24270 */
[----:B------:R-:W-:Y:S01]  /*28b0*/  ISETP.GT.AND P3, PT, R2, RZ, P1 ;  /* 0x000000ff0200720c */ /* 0x000fe20000f64270 */
[-C--:B0-----:R-:W-:Y:S02]  /*28c0*/  IMAD R3, R173, R10.reuse, RZ ;  /* 0x0000000aad037224 */ /* 0x081fe400078e02ff */
[----:B------:R-:W-:-:S04]  /*28d0*/  IMAD.WIDE.U32 R174, R172, R10, R4 ;  /* 0x0000000aacae7225 */ /* 0x000fc800078e0004 */
[----:B------:R-:W-:-:S04]  /*28e0*/  IMAD R3, R172, R11, R3 ;  /* 0x0000000bac037224 */ /* 0x000fc800078e0203 */
[----:B------:R-:W-:Y:S01]  /*28f0*/  IMAD.IADD R179, R175, 0x1, R3 ;  /* 0x00000001afb37824 */ /* 0x000fe200078e0203 */
[----:B------:R-:W-:Y:S06]  /*2900*/  @!P0 BRA `(.L_x_36) ;  /* 0x0000004400988947 */ /* 0x000fec0003800000 */
[----:B------:R-:W0:Y:S01]  /*2910*/  LDC.64 R20, c[0x0][0x5b8] ;  /* 0x00016e00ff147b82 */ /* 0x000e220000000a00 */
[----:B------:R-:W-:-:S07]  /*2920*/  ULDC.64 UR4, c[0x0][0x5c0] ;  /* 0x0001700000047ab9 */ /* 0x000fce0000000a00 */
[----:B------:R-:W1:Y:S08]  /*2930*/  LDC.64 R176, c[0x0][0x5b0] ;  /* 0x00016c00ffb07b82 */ /* 0x000e700000000a00 */
[----:B------:R-:W2:Y:S01]  /*2940*/  LDC.64 R8, c[0x0][0x5a8] ;  /* 0x00016a00ff087b82 */ /* 0x000ea20000000a00 */
[-C--:B0-----:R-:W-:Y:S02]  /*2950*/  IMAD R6, R163, R20.reuse, RZ ;  /* 0x00000014a3067224 */ /* 0x081fe400078e02ff */
[----:B------:R-:W-:-:S04]  /*2960*/  IMAD.WIDE.U32 R4, R19, R20, R12 ;  /* 0x0000001413047225 */ /* 0x000fc800078e000c */
[----:B------:R-:W-:Y:S01]  /*2970*/  IMAD R171, R19, R21, R6 ;  /* 0x0000001513ab7224 */ /* 0x000fe200078e0206 */
[----:B------:R-:W-:Y:S01]  /*2980*/  IADD3 R162, P0, R14, R4, RZ ;  /* 0x000000040ea27210 */ /* 0x000fe20007f1e0ff */
[----:B-1----:R-:W-:-:S03]  /*2990*/  IMAD R3, R173, R176, RZ ;  /* 0x000000b0ad037224 */ /* 0x002fc600078e02ff */
[----:B------:R-:W-:Y:S01]  /*29a0*/  IADD3.X R163, R15, R5, R171, P0, !PT ;  /* 0x000000050fa37210 */ /* 0x000fe200007fe4ab */
[C---:B------:R-:W-:Y:S02]  /*29b0*/  IMAD R173, R172.reuse, R177, R3 ;  /* 0x000000b1acad7224 */ /* 0x040fe400078e0203 */
[----:B------:R-:W-:-:S04]  /*29c0*/  IMAD.WIDE.U32 R4, R172, R176, R162 ;  /* 0x000000b0ac047225 */ /* 0x000fc800078e00a2 */
[----:B------:R-:W-:Y:S01]  /*29d0*/  IMAD.IADD R3, R5, 0x1, R173 ;  /* 0x0000000105037824 */ /* 0x000fe200078e02ad */
[----:B--2---:R-:W-:-:S04]  /*29e0*/  LEA R164, P0, R4, R8, 0x2 ;  /* 0x0000000804a47211 */ /* 0x004fc800078010ff */
[----:B------:R-:W-:-:S05]  /*29f0*/  LEA.HI.X R165, R4, R9, R3, 0x2, P0 ;  /* 0x0000000904a57211 */ /* 0x000fca00000f1403 */
[----:B------:R0:W2:Y:S01]  /*2a00*/  @P3 LDG.E.LTC128B R3, desc[UR50][R164.64] ;  /* 0x00000032a4033981 */ /* 0x0000a2000c1e1920 */
[----:B------:R-:W-:Y:S01]  /*2a10*/  IMAD.WIDE.U32 R4, R172, R176, R14 ;  /* 0x000000b0ac047225 */ /* 0x000fe200078e000e */
[----:B------:R-:W-:Y:S01]  /*2a20*/  SHF.L.U64.HI R169, R176, 0x3, R177 ;  /* 0x00000003b0a97819 */ /* 0x000fe200000102b1 */
[----:B------:R-:W-:Y:S01]  /*2a30*/  BSSY B1, `(.L_x_37) ;  /* 0x0000017000017945 */ /* 0x000fe20003800000 */
[----:B------:R-:W-:Y:S01]  /*2a40*/  ISETP.GT.AND P1, PT, R2, 0x8, P1 ;  /* 0x000000080200780c */ /* 0x000fe20000f24270 */
[----:B------:R-:W-:Y:S01]  /*2a50*/  IMAD.SHL.U32 R168, R176, 0x8, RZ ;  /* 0x00000008b0a87824 */ /* 0x000fe200078e00ff */
[----:B------:R-:W-:-:S03]  /*2a60*/  IADD3 R166, P0, R12, R4, RZ ;  /* 0x000000040ca67210 */ /* 0x000fc60007f1e0ff */
[----:B------:R-:W-:Y:S01]  /*2a70*/  IMAD.WIDE.U32 R168, R172, R176, R168 ;  /* 0x000000b0aca87225 */ /* 0x000fe200078e00a8 */
[----:B------:R-:W-:Y:S02]  /*2a80*/  IADD3.X R167, R13, R173, R5, P0, !PT ;  /* 0x000000ad0da77210 */ /* 0x000fe400007fe405 */
[C---:B------:R-:W-:Y:S01]  /*2a90*/  LEA R4, P0, R174.reuse, UR4, 0x2 ;  /* 0x00000004ae047c11 */ /* 0x040fe2000f8010ff */
[----:B------:R-:W-:Y:S02]  /*2aa0*/  IMAD.IADD R173, R173, 0x1, R169 ;  /* 0x00000001adad7824 */ /* 0x000fe400078e02a9 */
[----:B------:R-:W-:Y:S01]  /*2ab0*/  IMAD.WIDE.U32 R166, R19, R20, R166 ;  /* 0x0000001413a67225 */ /* 0x000fe200078e00a6 */
[----:B------:R-:W-:Y:S02]  /*2ac0*/  LEA.HI.X R5, R174, UR5, R179, 0x2, P0 ;  /* 0x00000005ae057c11 */ /* 0x000fe400080f14b3 */
[----:B------:R-:W-:Y:S01]  /*2ad0*/  ISETP.GT.AND P0, PT, R0, 0x1, PT ;  /* 0x000000010000780c */ /* 0x000fe20003f04270 */
[----:B------:R-:W-:Y:S01]  /*2ae0*/  IMAD.IADD R7, R171, 0x1, R167 ;  /* 0x00000001ab077824 */ /* 0x000fe200078e02a7 */
[----:B------:R-:W-:-:S02]  /*2af0*/  LEA R6, P2, R166, R8, 0x2 ;  /* 0x00000008a6067211 */ /* 0x000fc400078410ff */
[----:B------:R-:W-:Y:S02]  /*2b00*/  ISETP.GT.AND P5, PT, R2, RZ, P0 ;  /* 0x000000ff0200720c */ /* 0x000fe400007a4270 */
[----:B------:R-:W-:Y:S02]  /*2b10*/  LEA.HI.X R7, R166, R9, R7, 0x2, P2 ;  /* 0x00000009a6077211 */ /* 0x000fe400010f1407 */
[----:B0-----:R-:W-:-:S04]  /*2b20*/  IADD3 R164, P2, R162, R168, RZ ;  /* 0x000000a8a2a47210 */ /* 0x001fc80007f5e0ff */
[----:B------:R-:W-:Y:S01]  /*2b30*/  LEA R162, P4, R164, R8, 0x2 ;  /* 0x00000008a4a27211 */ /* 0x000fe200078810ff */
[----:B--2---:R-:W-:-:S04]  /*2b40*/  FMUL R21, R3, R22 ;  /* 0x0000001603157220 */ /* 0x004fc80000400000 */
[----:B------:R-:W-:Y:S01]  /*2b50*/  FFMA R165, R24, R23, R21 ;  /* 0x0000001718a57223 */ /* 0x000fe20000000015 */
[----:B------:R-:W-:-:S04]  /*2b60*/  IMAD.X R21, R173, 0x1, R163, P2 ;  /* 0x00000001ad157824 */ /* 0x000fc800010e06a3 */
[----:B------:R0:W-:Y:S01]  /*2b70*/  @P3 STG.E desc[UR50][R4.64], R165 ;  /* 0x000000a504003986 */ /* 0x0001e2000c101932 */
[----:B------:R-:W-:Y:S05]  /*2b80*/  @!P5 BRA `(.L_x_38) ;  /* 0x000000000004d947 */ /* 0x000fea0003800000 */
[----:B------:R1:W5:Y:S02]  /*2b90*/  LDG.E.LTC128B R3, desc[UR50][R6.64+0x4] ;  /* 0x0000043206037981 */ /* 0x000364000c1e1920 */
.L_x_38:
[----:B------:R-:W-:Y:S05]  /*2ba0*/  BSYNC B1 ;  /* 0x0000000000017941 */ /* 0x000fea0003800000 */
.L_x_37:
[----:B-----5:R-:W-:Y:S01]  /*2bb0*/  FMUL R18, R3, R22 ;  /* 0x0000001603127220 */ /* 0x020fe20000400000 */
[----:B------:R-:W-:-:S03]  /*2bc0*/  LEA.HI.X R163, R164, R9, R21, 0x2, P4 ;  /* 0x00000009a4a37211 */ /* 0x000fc600020f1415 */
[----:B0-----:R-:W-:Y:S01]  /*2bd0*/  FFMA R165, R25, R23, R18 ;  /* 0x0000001719a57223 */ /* 0x001fe20000000012 */
[----:B------:R-:W-:-:S04]  /*2be0*/  IMAD.MOV.U32 R25, RZ, RZ, R3 ;  /* 0x000000ffff197224 */ /* 0x000fc800078e0003 */
[----:B------:R0:W-:Y:S04]  /*2bf0*/  @P5 STG.E desc[UR50][R4.64+0x4], R165 ;  /* 0x000004a504005986 */ /* 0x0001e8000c101932 */
[----:B------:R-:W2:Y:S01]  /*2c00*/  @P1 LDG.E.LTC128B R25, desc[UR50][R162.64] ;  /* 0x00000032a2191981 */ /* 0x000ea2000c1e1920 */
[----:B------:R-:W-:Y:S01]  /*2c10*/  IADD3 R12, P2, P3, R12, R168, R14 ;  /* 0x000000a80c0c7210 */ /* 0x000fe20007b5e00e */
[----:B------:R-:W-:Y:S01]  /*2c20*/  BSSY B1, `(.L_x_39) ;  /* 0x0000010000017945 */ /* 0x000fe20003800000 */
[C---:B------:R-:W-:Y:S02]  /*2c30*/  SHF.L.U64.HI R11, R10.reuse, 0x5, R11 ;  /* 0x000000050a0b7819 */ /* 0x040fe4000001020b */
[----:B------:R-:W-:Y:S02]  /*2c40*/  IADD3.X R13, R13, R173, R15, P2, P3 ;  /* 0x000000ad0d0d7210 */ /* 0x000fe400017e640f */
[----:B------:R-:W-:-:S02]  /*2c50*/  LEA R10, P3, R10, R4, 0x5 ;  /* 0x000000040a0a7211 */ /* 0x000fc400078628ff */
[----:B------:R-:W-:Y:S01]  /*2c60*/  ISETP.GT.AND P0, PT, R2, 0x8, P0 ;  /* 0x000000080200780c */ /* 0x000fe20000704270 */
[----:B------:R-:W-:Y:S01]  /*2c70*/  IMAD.WIDE.U32 R20, R19, R20, R12 ;  /* 0x0000001413147225 */ /* 0x000fe200078e000c */
[----:B------:R-:W-:-:S03]  /*2c80*/  ISETP.GT.AND P2, PT, R0, 0x8, PT ;  /* 0x000000080000780c */ /* 0x000fc60003f44270 */
[----:B------:R-:W-:Y:S01]  /*2c90*/  IMAD.X R11, R11, 0x1, R5, P3 ;  /* 0x000000010b0b7824 */ /* 0x000fe200018e0605 */
[----:B------:R-:W-:Y:S01]  /*2ca0*/  LEA R8, P4, R20, R8, 0x2 ;  /* 0x0000000814087211 */ /* 0x000fe200078810ff */
[----:B------:R-:W-:-:S05]  /*2cb0*/  IMAD.IADD R12, R171, 0x1, R21 ;  /* 0x00000001ab0c7824 */ /* 0x000fca00078e0215 */
[----:B------:R-:W-:Y:S01]  /*2cc0*/  LEA.HI.X R9, R20, R9, R12, 0x2, P4 ;  /* 0x0000000914097211 */ /* 0x000fe200020f140c */
[----:B--2---:R-:W-:-:S04]  /*2cd0*/  FMUL R3, R25, R22 ;  /* 0x0000001619037220 */ /* 0x004fc80000400000 */
[----:B------:R-:W-:-:S05]  /*2ce0*/  FFMA R3, R26, R23, R3 ;  /* 0x000000171a037223 */ /* 0x000fca0000000003 */
[----:B------:R0:W-:Y:S01]  /*2cf0*/  @P1 STG.E desc[UR50][R10.64], R3 ;  /* 0x000000030a001986 */ /* 0x0001e2000c101932 */
[----:B------:R-:W-:Y:S05]  /*2d00*/  @!P0 BRA `(.L_x_40) ;  /* 0x0000000000048947 */ /* 0x000fea0003800000 */
[----:B------:R2:W5:Y:S02]  /*2d10*/  LDG.E.LTC128B R25, desc[UR50][R8.64+0x4] ;  /* 0x0000043208197981 */ /* 0x000564000c1e1920 */
.L_x_40:
[----:B------:R-:W-:Y:S05]  /*2d20*/  BSYNC B1 ;  /* 0x0000000000017941 */ /* 0x000fea0003800000 */
.L_x_39:
[----:B-----5:R-:W-:Y:S01]  /*2d30*/  FMUL R12, R25, R22 ;  /* 0x00000016190c7220 */ /* 0x020fe20000400000 */
[----:B------:R-:W-:Y:S01]  /*2d40*/  ISETP.GT.AND P3, PT, R2, RZ, P2 ;  /* 0x000000ff0200720c */ /* 0x000fe20001764270 */
[----:B------:R-:W-:Y:S01]  /*2d50*/  BSSY B1, `(.L_x_41) ;  /* 0x0000006000017945 */ /* 0x000fe20003800000 */
[----:B------:R-:W-:Y:S01]  /*2d60*/  ISETP.GT.AND P1, PT, R0, 0x9, PT ;  /* 0x000000090000780c */ /* 0x000fe20003f24270 */
[----:B------:R-:W-:-:S05]  /*2d70*/  FFMA R27, R27, R23, R12 ;  /* 0x000000171b1b7223 */ /* 0x000fca000000000c */
[----:B------:R3:W-:Y:S05]  /*2d80*/  @P0 STG.E desc[UR50][R10.64+0x4], R27 ;  /* 0x0000041b0a000986 */ /* 0x0007ea000c101932 */
[----:B------:R-:W-:Y:S05]  /*2d90*/  @!P3 BRA `(.L_x_42) ;  /* 0x000000000004b947 */ /* 0x000fea0003800000 */
[----:B------:R4:W5:Y:S02]  /*2da0*/  LDG.E.LTC128B R25, desc[UR50][R6.64+0x20] ;  /* 0x0000203206197981 */ /* 0x000964000c1e1920 */
.L_x_42:
[----:B------:R-:W-:Y:S05]  /*2db0*/  BSYNC B1 ;  /* 0x0000000000017941 */ /* 0x000fea0003800000 */
.L_x_41:
[----:B0----5:R-:W-:Y:S01]  /*2dc0*/  FMUL R3, R25, R22 ;  /* 0x0000001619037220 */ /* 0x021fe20000400000 */
[----:B------:R-:W-:Y:S01]  /*2dd0*/  ISETP.GT.AND P0, PT, R2, RZ, P1 ;  /* 0x000000ff0200720c */ /* 0x000fe20000f04270 */
[----:B------:R-:W-:Y:S02]  /*2de0*/  BSSY B1, `(.L_x_43) ;  /* 0x0000005000017945 */ /* 0x000fe40003800000 */
[----:B------:R-:W-:-:S05]  /*2df0*/  FFMA R3, R28, R23, R3 ;  /* 0x000000171c037223 */ /* 0x000fca0000000003 */
[----:B------:R0:W-:Y:S05]  /*2e00*/  @P3 STG.E desc[UR50][R4.64+0x20], R3 ;  /* 0x0000200304003986 */ /* 0x0001ea000c101932 */
[----:B------:R-:W-:Y:S05]  /*2e10*/  @!P0 BRA `(.L_x_44) ;  /* 0x0000000000048947 */ /* 0x000fea0003800000 */
[----:B------:R0:W5:Y:S02]  /*2e20*/  LDG.E.LTC128B R25, desc[UR50][R6.64+0x24] ;  /* 0x0000243206197981 */ /* 0x000164000c1e1920 */
.L_x_44:
[----:B------:R-:W-:Y:S05]  /*2e30*/  BSYNC B1 ;  /* 0x0000000000017941 */ /* 0x000fea0003800000 */
.L_x_43:
[----:B-----5:R-:W-:Y:S01]  /*2e40*/  FMUL R12, R25, R22 ;  /* 0x00000016190c7220 */ /* 0x020fe20000400000 */
[----:B------:R-:W-:Y:S01]  /*2e50*/  ISETP.GT.AND P2, PT, R2, 0x8, P2 ;  /* 0x000000080200780c */ /* 0x000fe20001744270 */
[----:B------:R-:W-:Y:S02]  /*2e60*/  BSSY B1, `(.L_x_45) ;  /* 0x0000005000017945 */ /* 0x000fe40003800000 */
[----:B------:R-:W-:-:S05]  /*2e70*/  FFMA R29, R29, R23, R12 ;  /* 0x000000171d1d7223 */ /* 0x000fca000000000c */
[----:B------:R0:W-:Y:S05]  /*2e80*/  @P0 STG.E desc[UR50][R4.64+0x24], R29 ;  /* 0x0000241d04000986 */ /* 0x0001ea000c101932 */
[----:B------:R-:W-:Y:S05]  /*2e90*/  @!P2 BRA `(.L_x_46) ;  /* 0x000000000004a947 */ /* 0x000fea0003800000 */
[----:B------:R0:W5:Y:S02]  /*2ea0*/  LDG.E.LTC128B R25, desc[UR50][R8.64+0x20] ;  /* 0x0000203208197981 */ /* 0x000164000c1e1920 */
.L_x_46:
[----:B------:R-:W-:Y:S05]  /*2eb0*/  BSYNC B1 ;  /* 0x0000000000017941 */ /* 0x000fea0003800000 */
.L_x_45:
[----:B0----5:R-:W-:Y:S01]  /*2ec0*/  FMUL R3, R25, R22 ;  /* 0x0000001619037220 */ /* 0x021fe20000400000 */
[----:B------:R-:W-:Y:S01]  /*2ed0*/  ISETP.GT.AND P1, PT, R2, 0x8, P1 ;  /* 0x000000080200780c */ /* 0x000fe20000f24270 */
[----:B------:R-:W-:Y:S01]  /*2ee0*/  BSSY B1, `(.L_x_47) ;  /* 0x0000006000017945 */ /* 0x000fe20003800000 */
[----:B------:R-:W-:Y:S01]  /*2ef0*/  ISETP.GT.AND P0, PT, R0, 0x10, PT ;  /* 0x000000100000780c */ /* 0x000fe20003f04270 */
[----:B------:R-:W-:-:S05]  /*2f00*/  FFMA R3, R30, R23, R3 ;  /* 0x000000171e037223 */ /* 0x000fca0000000003 */
[----:B------:R0:W-:Y:S05]  /*2f10*/  @P2 STG.E desc[UR50][R10.64+0x20], R3 ;  /* 0x000020030a002986 */ /* 0x0001ea000c101932 */
[----:B------:R-:W-:Y:S05]  /*2f20*/  @!P1 BRA `(.L_x_48) ;  /* 0x0000000000049947 */ /* 0x000fea0003800000 */
[----:B------:R0:W5:Y:S02]  /*2f30*/  LDG.E.LTC128B R25, desc[UR50][R8.64+0x24] ;  /* 0x0000243208197981 */ /* 0x000164000c1e1920 */
.L_x_48:
[----:B------:R-:W-:Y:S05]  /*2f40*/  BSYNC B1 ;  /* 0x0000000000017941 */ /* 0x000fea0003800000 */
.L_x_47:
        /* <DEDUP_REMOVED lines=8> */
.L_x_50:
[----:B------:R-:W-:Y:S05]  /*2fd0*/  BSYNC B1 ;  /* 0x0000000000017941 */ /* 0x000fea0003800000 */
.L_x_49:
[----:B0----5:R-:W-:Y:S01]  /*2fe0*/  FMUL R3, R25, R22 ;  /* 0x0000001619037220 */ /* 0x021fe20000400000 */
[----:B------:R-:W-:Y:S01]  /*2ff0*/  ISETP.GT.AND P1, PT, R2, RZ, P2 ;  /* 0x000000ff0200720c */ /* 0x000fe20001724270 */
[----:B------:R-:W-:Y:S02]  /*3000*/  BSSY B1, `(.L_x_51) ;  /* 0x0000005000017945 */ /* 0x000fe40003800000 */
[----:B------:R-:W-:-:S05]  /*3010*/  FFMA R3, R32, R23, R3 ;  /* 0x0000001720037223 */ /* 0x000fca0000000003 */
[----:B------:R0:W-:Y:S05]  /*3020*/  @P3 STG.E desc[UR50][R4.64+0x40], R3 ;  /* 0x0000400304003986 */ /* 0x0001ea000c101932 */
[----:B------:R-:W-:Y:S05]  /*3030*/  @!P1 BRA `(.L_x_52) ;  /* 0x0000000000049947 */ /* 0x000fea0003800000 */
[----:B------:R0:W5:Y:S02]  /*3040*/  LDG.E.LTC128B R25, desc[UR50][R6.64+0x44] ;  /* 0x0000443206197981 */ /* 0x000164000c1e1920 */
.L_x_52:
[----:B------:R-:W-:Y:S05]  /*3050*/  BSYNC B1 ;  /* 0x0000000000017941 */ /* 0x000fea0003800000 */
.L_x_51:
[----:B-----5:R-:W-:Y:S01]  /*3060*/  FMUL R12, R25, R22 ;  /* 0x00000016190c7220 */ /* 0x020fe20000400000 */
[----:B------:R-:W-:Y:S01]  /*3070*/  ISETP.GT.AND P0, PT, R2, 0x8, P0 ;  /* 0x000000080200780c */ /* 0x000fe20000704270 */
[----:B------:R-:W-:Y:S02]  /*3080*/  BSSY B1, `(.L_x_53) ;  /* 0x0000005000017945 */ /* 0x000fe40003800000 */
[----:B------:R-:W-:-:S05]  /*3090*/  FFMA R33, R33, R23, R12 ;  /* 0x0000001721217223 */ /* 0x000fca000000000c */
[----:B------:R0:W-:Y:S05]  /*30a0*/  @P1 STG.E desc[UR50][R4.64+0x44], R33 ;  /* 0x0000442104001986 */ /* 0x0001ea000c101932 */
[----:B------:R-:W-:Y:S05]  /*30b0*/  @!P0 BRA `(.L_x_54) ;  /* 0x0000000000048947 */ /* 0x000fea0003800000 */
[----:B------:R0:W5:Y:S02]  /*30c0*/  LDG.E.LTC128B R25, desc[UR50][R8.64+0x40] ;  /* 0x0000403208197981 */ /* 0x000164000c1e1920 */
.L_x_54:
[----:B------:R-:W-:Y:S05]  /*30d0*/  BSYNC B1 ;  /* 0x0000000000017941 */ /* 0x000fea0003800000 */
.L_x_53:
        /* <DEDUP_REMOVED lines=8> */
.L_x_56:
[----:B------:R-:W-:Y:S05]  /*3160*/  BSYNC B1 ;  /* 0x0000000000017941 */ /* 0x000fea0003800000 */
.L_x_55:
        /* <DEDUP_REMOVED lines=8> */
.L_x_58:
[----:B------:R-:W-:Y:S05]  /*31f0*/  BSYNC B1 ;  /* 0x0000000000017941 */ /* 0x000fea0003800000 */
.L_x_57:
[----:B0----5:R-:W-:Y:S01]  /*3200*/  FMUL R3, R25, R22 ;  /* 0x0000001619037220 */ /* 0x021fe20000400000 */
[----:B------:R-:W-:Y:S01]  /*3210*/  ISETP.GT.AND P2, PT, R2, RZ, P0 ;  /* 0x000000ff0200720c */ /* 0x000fe20000744270 */
[----:B------:R-:W-:Y:S02]  /*3220*/  BSSY B1, `(.L_x_59) ;  /* 0x0000005000017945 */ /* 0x000fe40003800000 */
[----:B------:R-:W-:-:S05]  /*3230*/  FFMA R3, R36, R23, R3 ;  /* 0x0000001724037223 */ /* 0x000fca0000000003 */
[----:B------:R0:W-:Y:S05]  /*3240*/  @P3 STG.E desc[UR50][R4.64+0x60], R3 ;  /* 0x0000600304003986 */ /* 0x0001ea000c101932 */
[----:B------:R-:W-:Y:S05]  /*3250*/  @!P2 BRA `(.L_x_60) ;  /* 0x000000000004a947 */ /* 0x000fea0003800000 */
[----:B------:R0:W5:Y:S02]  /*3260*/  LDG.E.LTC128B R25, desc[UR50][R6.64+0x64] ;  /* 0x0000643206197981 */ /* 0x000164000c1e1920 */
.L_x_60:
[----:B------:R-:W-:Y:S05]  /*3270*/  BSYNC B1 ;  /* 0x0000000000017941 */ /* 0x000fea0003800000 */
.L_x_59:
[----:B-----5:R-:W-:Y:S01]  /*3280*/  FMUL R12, R25, R22 ;  /* 0x00000016190c7220 */ /* 0x020fe20000400000 */
[----:B------:R-:W-:Y:S01]  /*3290*/  ISETP.GT.AND P1, PT, R2, 0x8, P1 ;  /* 0x000000080200780c */ /* 0x000fe20000f24270 */
[----:B------:R-:W-:Y:S02]  /*32a0*/  BSSY B1, `(.L_x_61) ;  /* 0x0000005000017945 */ /* 0x000fe40003800000 */
[----:B------:R-:W-:-:S05]  /*32b0*/  FFMA R37, R37, R23, R12 ;  /* 0x0000001725257223 */ /* 0x000fca000000000c */
[----:B------:R0:W-:Y:S05]  /*32c0*/  @P2 STG.E desc[UR50][R4.64+0x64], R37 ;  /* 0x0000642504002986 */ /* 0x0001ea000c101932 */
[----:B------:R-:W-:Y:S05]  /*32d0*/  @!P1 BRA `(.L_x_62) ;  /* 0x0000000000049947 */ /* 0x000fea0003800000 */
[----:B------:R0:W5:Y:S02]  /*32e0*/  LDG.E.LTC128B R25, desc[UR50][R8.64+0x60] ;  /* 0x0000603208197981 */ /* 0x000164000c1e1920 */
.L_x_62:
[----:B------:R-:W-:Y:S05]  /*32f0*/  BSYNC B1 ;  /* 0x0000000000017941 */ /* 0x000fea0003800000 */
.L_x_61:
        /* <DEDUP_REMOVED lines=8> */
.L_x_64:
[----:B------:R-:W-:Y:S05]  /*3380*/  BSYNC B1 ;  /* 0x0000000000017941 */ /* 0x000fea0003800000 */
.L_x_63:
        /* <DEDUP_REMOVED lines=8> */
.L_x_66:
[----:B------:R-:W-:Y:S05]  /*3410*/  BSYNC B1 ;  /* 0x0000000000017941 */ /* 0x000fea0003800000 */
.L_x_65:
[----:B0----5:R-:W-:Y:S01]  /*3420*/  FMUL R3, R25, R22 ;  /* 0x0000001619037220 */ /* 0x021fe20000400000 */
[----:B------:R-:W-:Y:S01]  /*3430*/  ISETP.GT.AND P0, PT, R2, RZ, P1 ;  /* 0x000000ff0200720c */ /* 0x000fe20000f04270 */
[----:B------:R-:W-:Y:S02]  /*3440*/  BSSY B1, `(.L_x_67) ;  /* 0x0000005000017945 */ /* 0x000fe40003800000 */
[----:B------:R-:W-:-:S05]  /*3450*/  FFMA R3, R40, R23, R3 ;  /* 0x0000001728037223 */ /* 0x000fca0000000003 */
[----:B------:R0:W-:Y:S05]  /*3460*/  @P3 STG.E desc[UR50][R4.64+0x80], R3 ;  /* 0x0000800304003986 */ /* 0x0001ea000c101932 */
[----:B------:R-:W-:Y:S05]  /*3470*/  @!P0 BRA `(.L_x_68) ;  /* 0x0000000000048947 */ /* 0x000fea0003800000 */
[----:B------:R0:W5:Y:S02]  /*3480*/  LDG.E.LTC128B R25, desc[UR50][R6.64+0x84] ;  /* 0x0000843206197981 */ /* 0x000164000c1e1920 */
.L_x_68:
[----:B------:R-:W-:Y:S05]  /*3490*/  BSYNC B1 ;  /* 0x0000000000017941 */ /* 0x000fea0003800000 */
.L_x_67:
[----:B-----5:R-:W-:Y:S01]  /*34a0*/  FMUL R12, R25, R22 ;  /* 0x00000016190c7220 */ /* 0x020fe20000400000 */
[----:B------:R-:W-:Y:S01]  /*34b0*/  ISETP.GT.AND P2, PT, R2, 0x8, P2 ;  /* 0x000000080200780c */ /* 0x000fe20001744270 */
[----:B------:R-:W-:Y:S02]  /*34c0*/  BSSY B1, `(.L_x_69) ;  /* 0x0000005000017945 */ /* 0x000fe40003800000 */
[----:B------:R-:W-:-:S05]  /*34d0*/  FFMA R41, R41, R23, R12 ;  /* 0x0000001729297223 */ /* 0x000fca000000000c */
[----:B------:R0:W-:Y:S05]  /*34e0*/  @P0 STG.E desc[UR50][R4.64+0x84], R41 ;  /* 0x0000842904000986 */ /* 0x0001ea000c101932 */
[----:B------:R-:W-:Y:S05]  /*34f0*/  @!P2 BRA `(.L_x_70) ;  /* 0x000000000004a947 */ /* 0x000fea0003800000 */
[----:B------:R0:W5:Y:S02]  /*3500*/  LDG.E.LTC128B R25, desc[UR50][R8.64+0x80] ;  /* 0x0000803208197981 */ /* 0x000164000c1e1920 */
.L_x_70:
[----:B------:R-:W-:Y:S05]  /*3510*/  BSYNC B1 ;  /* 0x0000000000017941 */ /* 0x000fea0003800000 */
.L_x_69:
        /* <DEDUP_REMOVED lines=8> */
.L_x_72:
[----:B------:R-:W-:Y:S05]  /*35a0*/  BSYNC B1 ;  /* 0x0000000000017941 */ /* 0x000fea0003800000 */
.L_x_71:
        /* <DEDUP_REMOVED lines=8> */
.L_x_74:
[----:B------:R-:W-:Y:S05]  /*3630*/  BSYNC B1 ;  /* 0x0000000000017941 */ /* 0x000fea0003800000 */
.L_x_73:
[----:B0----5:R-:W-:Y:S01]  /*3640*/  FMUL R3, R25, R22 ;  /* 0x0000001619037220 */ /* 0x021fe20000400000 */
[----:B------:R-:W-:Y:S01]  /*3650*/  ISETP.GT.AND P1, PT, R2, RZ, P2 ;  /* 0x000000ff0200720c */ /* 0x000fe20001724270 */
[----:B------:R-:W-:Y:S02]  /*3660*/  BSSY B1, `(.L_x_75) ;  /* 0x0000005000017945 */ /* 0x000fe40003800000 */
[----:B------:R-:W-:-:S05]  /*3670*/  FFMA R3, R44, R23, R3 ;  /* 0x000000172c037223 */ /* 0x000fca0000000003 */
[----:B------:R0:W-:Y:S05]  /*3680*/  @P3 STG.E desc[UR50][R4.64+0xa0], R3 ;  /* 0x0000a00304003986 */ /* 0x0001ea000c101932 */
[----:B------:R-:W-:Y:S05]  /*3690*/  @!P1 BRA `(.L_x_76) ;  /* 0x0000000000049947 */ /* 0x000fea0003800000 */
[----:B------:R0:W5:Y:S02]  /*36a0*/  LDG.E.LTC128B R25, desc[UR50][R6.64+0xa4] ;  /* 0x0000a43206197981 */ /* 0x000164000c1e1920 */
.L_x_76:
[----:B------:R-:W-:Y:S05]  /*36b0*/  BSYNC B1 ;  /* 0x0000000000017941 */ /* 0x000fea0003800000 */
.L_x_75:
[----:B-----5:R-:W-:Y:S01]  /*36c0*/  FMUL R12, R25, R22 ;  /* 0x00000016190c7220 */ /* 0x020fe20000400000 */
[----:B------:R-:W-:Y:S01]  /*36d0*/  ISETP.GT.AND P0, PT, R2, 0x8, P0 ;  /* 0x000000080200780c */ /* 0x000fe20000704270 */
[----:B------:R-:W-:Y:S02]  /*36e0*/  BSSY B1, `(.L_x_77) ;  /* 0x0000005000017945 */ /* 0x000fe40003800000 */
[----:B------:R-:W-:-:S05]  /*36f0*/  FFMA R45, R45, R23, R12 ;  /* 0x000000172d2d7223 */ /* 0x000fca000000000c */
[----:B------:R0:W-:Y:S05]  /*3700*/  @P1 STG.E desc[UR50][R4.64+0xa4], R45 ;  /* 0x0000a42d04001986 */ /* 0x0001ea000c101932 */
[----:B------:R-:W-:Y:S05]  /*3710*/  @!P0 BRA `(.L_x_78) ;  /* 0x0000000000048947 */ /* 0x000fea0003800000 */
[----:B------:R0:W5:Y:S02]  /*3720*/  LDG.E.LTC128B R25, desc[UR50][R8.64+0xa0] ;  /* 0x0000a03208197981 */ /* 0x000164000c1e1920 */
.L_x_78:
[----:B------:R-:W-:Y:S05]  /*3730*/  BSYNC B1 ;  /* 0x0000000000017941 */ /* 0x000fea0003800000 */
.L_x_77:
        /* <DEDUP_REMOVED lines=8> */
.L_x_80:
[----:B------:R-:W-:Y:S05]  /*37c0*/  BSYNC B1 ;  /* 0x0000000000017941 */ /* 0x000fea0003800000 */
.L_x_79:
        /* <DEDUP_REMOVED lines=8> */
.L_x_82:
[----:B------:R-:W-:Y:S05]  /*3850*/  BSYNC B1 ;  /* 0x0000000000017941 */ /* 0x000fea0003800000 */
.L_x_81:
[----:B0----5:R-:W-:Y:S01]  /*3860*/  FMUL R3, R25, R22 ;  /* 0x0000001619037220 */ /* 0x021fe20000400000 */
[----:B------:R-:W-:Y:S01]  /*3870*/  ISETP.GT.AND P2, PT, R2, RZ, P0 ;  /* 0x000000ff0200720c */ /* 0x000fe20000744270 */
[----:B------:R-:W-:Y:S02]  /*3880*/  BSSY B1, `(.L_x_83) ;  /* 0x0000005000017945 */ /* 0x000fe40003800000 */
[----:B------:R-:W-:-:S05]  /*3890*/  FFMA R3, R48, R23, R3 ;  /* 0x0000001730037223 */ /* 0x000fca0000000003 */
[----:B------:R0:W-:Y:S05]  /*38a0*/  @P3 STG.E desc[UR50][R4.64+0xc0], R3 ;  /* 0x0000c00304003986 */ /* 0x0001ea000c101932 */
[----:B------:R-:W-:Y:S05]  /*38b0*/  @!P2 BRA `(.L_x_84) ;  /* 0x000000000004a947 */ /* 0x000fea0003800000 */
[----:B------:R0:W5:Y:S02]  /*38c0*/  LDG.E.LTC128B R25, desc[UR50][R6.64+0xc4] ;  /* 0x0000c43206197981 */ /* 0x000164000c1e1920 */
.L_x_84:
[----:B------:R-:W-:Y:S05]  /*38d0*/  BSYNC B1 ;  /* 0x0000000000017941 */ /* 0x000fea0003800000 */
.L_x_83:
[----:B-----5:R-:W-:Y:S01]  /*38e0*/  FMUL R12, R25, R22 ;  /* 0x00000016190c7220 */ /* 0x020fe20000400000 */
[----:B------:R-:W-:Y:S01]  /*38f0*/  ISETP.GT.AND P1, PT, R2, 0x8, P1 ;  /* 0x000000080200780c */ /* 0x000fe20000f24270 */
[----:B------:R-:W-:Y:S02]  /*3900*/  BSSY B1, `(.L_x_85) ;  /* 0x0000005000017945 */ /* 0x000fe40003800000 */
[----:B------:R-:W-:-:S05]  /*3910*/  FFMA R49, R49, R23, R12 ;  /* 0x0000001731317223 */ /* 0x000fca000000000c */
[----:B------:R0:W-:Y:S05]  /*3920*/  @P2 STG.E desc[UR50][R4.64+0xc4], R49 ;  /* 0x0000c43104002986 */ /* 0x0001ea000c101932 */
[----:B------:R-:W-:Y:S05]  /*3930*/  @!P1 BRA `(.L_x_86) ;  /* 0x0000000000049947 */ /* 0x000fea0003800000 */
[----:B------:R0:W5:Y:S02]  /*3940*/  LDG.E.LTC128B R25, desc[UR50][R8.64+0xc0] ;  /* 0x0000c03208197981 */ /* 0x000164000c1e1920 */
.L_x_86:
[----:B------:R-:W-:Y:S05]  /*3950*/  BSYNC B1 ;  /* 0x0000000000017941 */ /* 0x000fea0003800000 */
.L_x_85:
        /* <DEDUP_REMOVED lines=8> */
.L_x_88:
[----:B------:R-:W-:Y:S05]  /*39e0*/  BSYNC B1 ;  /* 0x0000000000017941 */ /* 0x000fea0003800000 */
.L_x_87:
        /* <DEDUP_REMOVED lines=8> */
.L_x_90:
[----:B------:R-:W-:Y:S05]  /*3a70*/  BSYNC B1 ;  /* 0x0000000000017941 */ /* 0x000fea0003800000 */
.L_x_89:
[----:B0----5:R-:W-:Y:S01]  /*3a80*/  FMUL R3, R25, R22 ;  /* 0x0000001619037220 */ /* 0x021fe20000400000 */
[----:B------:R-:W-:Y:S01]  /*3a90*/  ISETP.GT.AND P0, PT, R2, RZ, P1 ;  /* 0x000000ff0200720c */ /* 0x000fe20000f04270 */
[----:B------:R-:W-:Y:S02]  /*3aa0*/  BSSY B1, `(.L_x_91) ;  /* 0x0000005000017945 */ /* 0x000fe40003800000 */
[----:B------:R-:W-:-:S05]  /*3ab0*/  FFMA R3, R52, R23, R3 ;  /* 0x0000001734037223 */ /* 0x000fca0000000003 */
[----:B------:R0:W-:Y:S05]  /*3ac0*/  @P3 STG.E desc[UR50][R4.64+0xe0], R3 ;  /* 0x0000e00304003986 */ /* 0x0001ea000c101932 */
[----:B------:R-:W-:Y:S05]  /*3ad0*/  @!P0 BRA `(.L_x_92) ;  /* 0x0000000000048947 */ /* 0x000fea0003800000 */
[----:B------:R0:W5:Y:S02]  /*3ae0*/  LDG.E.LTC128B R25, desc[UR50][R6.64+0xe4] ;  /* 0x0000e43206197981 */ /* 0x000164000c1e1920 */
.L_x_92:
[----:B------:R-:W-:Y:S05]  /*3af0*/  BSYNC B1 ;  /* 0x0000000000017941 */ /* 0x000fea0003800000 */
.L_x_91:
[----:B-----5:R-:W-:Y:S01]  /*3b00*/  FMUL R12, R25, R22 ;  /* 0x00000016190c7220 */ /* 0x020fe20000400000 */
[----:B------:R-:W-:Y:S01]  /*3b10*/  ISETP.GT.AND P2, PT, R2, 0x8, P2 ;  /* 0x000000080200780c */ /* 0x000fe20001744270 */
[----:B------:R-:W-:Y:S02]  /*3b20*/  BSSY B1, `(.L_x_93) ;  /* 0x0000005000017945 */ /* 0x000fe40003800000 */
[----:B------:R-:W-:-:S05]  /*3b30*/  FFMA R53, R53, R23, R12 ;  /* 0x0000001735357223 */ /* 0x000fca000000000c */
[----:B------:R0:W-:Y:S05]  /*3b40*/  @P0 STG.E desc[UR50][R4.64+0xe4], R53 ;  /* 0x0000e43504000986 */ /* 0x0001ea000c101932 */
[----:B------:R-:W-:Y:S05]  /*3b50*/  @!P2 BRA `(.L_x_94) ;  /* 0x000000000004a947 */ /* 0x000fea0003800000 */
[----:B------:R0:W5:Y:S02]  /*3b60*/  LDG.E.LTC128B R25, desc[UR50][R8.64+0xe0] ;  /* 0x0000e03208197981 */ /* 0x000164000c1e1920 */
.L_x_94:
[----:B------:R-:W-:Y:S05]  /*3b70*/  BSYNC B1 ;  /* 0x0000000000017941 */ /* 0x000fea0003800000 */
.L_x_93:
        /* <DEDUP_REMOVED lines=8> */
.L_x_96:
[----:B------:R-:W-:Y:S05]  /*3c00*/  BSYNC B1 ;  /* 0x0000000000017941 */ /* 0x000fea0003800000 */
.L_x_95:
        /* <DEDUP_REMOVED lines=8> */
.L_x_98:
[----:B------:R-:W-:Y:S05]  /*3c90*/  BSYNC B1 ;  /* 0x0000000000017941 */ /* 0x000fea0003800000 */
.L_x_97:
[----:B0----5:R-:W-:Y:S01]  /*3ca0*/  FMUL R3, R25, R22 ;  /* 0x0000001619037220 */ /* 0x021fe20000400000 */
[----:B------:R-:W-:Y:S01]  /*3cb0*/  ISETP.GT.AND P1, PT, R2, RZ, P2 ;  /* 0x000000ff0200720c */ /* 0x000fe20001724270 */
[----:B------:R-:W-:Y:S02]  /*3cc0*/  BSSY B1, `(.L_x_99) ;  /* 0x0000005000017945 */ /* 0x000fe40003800000 */
[----:B------:R-:W-:-:S05]  /*3cd0*/  FFMA R3, R56, R23, R3 ;  /* 0x0000001738037223 */ /* 0x000fca0000000003 */
[----:B------:R0:W-:Y:S05]  /*3ce0*/  @P3 STG.E desc[UR50][R4.64+0x100], R3 ;  /* 0x0001000304003986 */ /* 0x0001ea000c101932 */
[----:B------:R-:W-:Y:S05]  /*3cf0*/  @!P1 BRA `(.L_x_100) ;  /* 0x0000000000049947 */ /* 0x000fea0003800000 */
[----:B------:R0:W5:Y:S02]  /*3d00*/  LDG.E.LTC128B R25, desc[UR50][R6.64+0x104] ;  /* 0x0001043206197981 */ /* 0x000164000c1e1920 */
.L_x_100:
[----:B------:R-:W-:Y:S05]  /*3d10*/  BSYNC B1 ;  /* 0x0000000000017941 */ /* 0x000fea0003800000 */
.L_x_99:
[----:B-----5:R-:W-:Y:S01]  /*3d20*/  FMUL R12, R25, R22 ;  /* 0x00000016190c7220 */ /* 0x020fe20000400000 */
[----:B------:R-:W-:Y:S01]  /*3d30*/  ISETP.GT.AND P0, PT, R2, 0x8, P0 ;  /* 0x000000080200780c */ /* 0x000fe20000704270 */
[----:B------:R-:W-:Y:S02]  /*3d40*/  BSSY B1, `(.L_x_101) ;  /* 0x0000005000017945 */ /* 0x000fe40003800000 */
[----:B------:R-:W-:-:S05]  /*3d50*/  FFMA R57, R57, R23, R12 ;  /* 0x0000001739397223 */ /* 0x000fca000000000c */
[----:B------:R0:W-:Y:S05]  /*3d60*/  @P1 STG.E desc[UR50][R4.64+0x104], R57 ;  /* 0x0001043904001986 */ /* 0x0001ea000c101932 */
[----:B------:R-:W-:Y:S05]  /*3d70*/  @!P0 BRA `(.L_x_102) ;  /* 0x0000000000048947 */ /* 0x000fea0003800000 */
[----:B------:R0:W5:Y:S02]  /*3d80*/  LDG.E.LTC128B R25, desc[UR50][R8.64+0x100] ;  /* 0x0001003208197981 */ /* 0x000164000c1e1920 */
.L_x_102:
[----:B------:R-:W-:Y:S05]  /*3d90*/  BSYNC B1 ;  /* 0x0000000000017941 */ /* 0x000fea0003800000 */
.L_x_101:
        /* <DEDUP_REMOVED lines=8> */
.L_x_104:
[----:B------:R-:W-:Y:S05]  /*3e20*/  BSYNC B1 ;  /* 0x0000000000017941 */ /* 0x000fea0003800000 */
.L_x_103:
        /* <DEDUP_REMOVED lines=8> */
.L_x_106:
[----:B------:R-:W-:Y:S05]  /*3eb0*/  BSYNC B1 ;  /* 0x0000000000017941 */ /* 0x000fea0003800000 */
.L_x_105:
[----:B0----5:R-:W-:Y:S01]  /*3ec0*/  FMUL R3, R25, R22 ;  /* 0x0000001619037220 */ /* 0x021fe20000400000 */
[----:B------:R-:W-:Y:S01]  /*3ed0*/  ISETP.GT.AND P2, PT, R2, RZ, P0 ;  /* 0x000000ff0200720c */ /* 0x000fe20000744270 */
[----:B------:R-:W-:Y:S02]  /*3ee0*/  BSSY B1, `(.L_x_107) ;  /* 0x0000005000017945 */ /* 0x000fe40003800000 */
[----:B------:R-:W-:-:S05]  /*3ef0*/  FFMA R3, R60, R23, R3 ;  /* 0x000000173c037223 */ /* 0x000fca0000000003 */
[----:B------:R0:W-:Y:S05]  /*3f00*/  @P3 STG.E desc[UR50][R4.64+0x120], R3 ;  /* 0x0001200304003986 */ /* 0x0001ea000c101932 */
[----:B------:R-:W-:Y:S05]  /*3f10*/  @!P2 BRA `(.L_x_108) ;  /* 0x000000000004a947 */ /* 0x000fea0003800000 */
[----:B------:R0:W5:Y:S02]  /*3f20*/  LDG.E.LTC128B R25, desc[UR50][R6.64+0x124] ;  /* 0x0001243206197981 */ /* 0x000164000c1e1920 */
.L_x_108:
[----:B------:R-:W-:Y:S05]  /*3f30*/  BSYNC B1 ;  /* 0x0000000000017941 */ /* 0x000fea0003800000 */
.L_x_107:
[----:B-----5:R-:W-:Y:S01]  /*3f40*/  FMUL R12, R25, R22 ;  /* 0x00000016190c7220 */ /* 0x020fe20000400000 */
[----:B------:R-:W-:Y:S01]  /*3f50*/  ISETP.GT.AND P1, PT, R2, 0x8, P1 ;  /* 0x000000080200780c */ /* 0x000fe20000f24270 */
[----:B------:R-:W-:Y:S02]  /*3f60*/  BSSY B1, `(.L_x_109) ;  /* 0x0000005000017945 */ /* 0x000fe40003800000 */
[----:B------:R-:W-:-:S05]  /*3f70*/  FFMA R61, R61, R23, R12 ;  /* 0x000000173d3d7223 */ /* 0x000fca000000000c */
[----:B------:R0:W-:Y:S05]  /*3f80*/  @P2 STG.E desc[UR50][R4.64+0x124], R61 ;  /* 0x0001243d04002986 */ /* 0x0001ea000c101932 */
[----:B------:R-:W-:Y:S05]  /*3f90*/  @!P1 BRA `(.L_x_110) ;  /* 0x0000000000049947 */ /* 0x000fea0003800000 */
[----:B------:R0:W5:Y:S02]  /*3fa0*/  LDG.E.LTC128B R25, desc[UR50][R8.64+0x120] ;  /* 0x0001203208197981 */ /* 0x000164000c1e1920 */
.L_x_110:
[----:B------:R-:W-:Y:S05]  /*3fb0*/  BSYNC B1 ;  /* 0x0000000000017941 */ /* 0x000fea0003800000 */
.L_x_109:
        /* <DEDUP_REMOVED lines=8> */
.L_x_112:
[----:B------:R-:W-:Y:S05]  /*4040*/  BSYNC B1 ;  /* 0x0000000000017941 */ /* 0x000fea0003800000 */
.L_x_111:
        /* <DEDUP_REMOVED lines=8> */
.L_x_114:
[----:B------:R-:W-:Y:S05]  /*40d0*/  BSYNC B1 ;  /* 0x0000000000017941 */ /* 0x000fea0003800000 */
.L_x_113:
[----:B0----5:R-:W-:Y:S01]  /*40e0*/  FMUL R3, R25, R22 ;  /* 0x0000001619037220 */ /* 0x021fe20000400000 */
[----:B------:R-:W-:Y:S01]  /*40f0*/  ISETP.GT.AND P0, PT, R2, RZ, P1 ;  /* 0x000000ff0200720c */ /* 0x000fe20000f04270 */
[----:B------:R-:W-:Y:S02]  /*4100*/  BSSY B1, `(.L_x_115) ;  /* 0x0000005000017945 */ /* 0x000fe40003800000 */
[----:B------:R-:W-:-:S05]  /*4110*/  FFMA R3, R64, R23, R3 ;  /* 0x0000001740037223 */ /* 0x000fca0000000003 */
[----:B------:R0:W-:Y:S05]  /*4120*/  @P3 STG.E desc[UR50][R4.64+0x140], R3 ;  /* 0x0001400304003986 */ /* 0x0001ea000c101932 */
[----:B------:R-:W-:Y:S05]  /*4130*/  @!P0 BRA `(.L_x_116) ;  /* 0x0000000000048947 */ /* 0x000fea0003800000 */
[----:B------:R0:W5:Y:S02]  /*4140*/  LDG.E.LTC128B R25, desc[UR50][R6.64+0x144] ;  /* 0x0001443206197981 */ /* 0x000164000c1e1920 */
.L_x_116:
[----:B------:R-:W-:Y:S05]  /*4150*/  BSYNC B1 ;  /* 0x0000000000017941 */ /* 0x000fea0003800000 */
.L_x_115:
[----:B-----5:R-:W-:Y:S01]  /*4160*/  FMUL R12, R25, R22 ;  /* 0x00000016190c7220 */ /* 0x020fe20000400000 */
[----:B------:R-:W-:Y:S01]  /*4170*/  ISETP.GT.AND P2, PT, R2, 0x8, P2 ;  /* 0x000000080200780c */ /* 0x000fe20001744270 */
[----:B------:R-:W-:Y:S02]  /*4180*/  BSSY B1, `(.L_x_117) ;  /* 0x0000005000017945 */ /* 0x000fe40003800000 */
[----:B------:R-:W-:-:S05]  /*4190*/  FFMA R65, R65, R23, R12 ;  /* 0x0000001741417223 */ /* 0x000fca000000000c */
[----:B------:R0:W-:Y:S05]  /*41a0*/  @P0 STG.E desc[UR50][R4.64+0x144], R65 ;  /* 0x0001444104000986 */ /* 0x0001ea000c101932 */
[----:B------:R-:W-:Y:S05]  /*41b0*/  @!P2 BRA `(.L_x_118) ;  /* 0x000000000004a947 */ /* 0x000fea0003800000 */
[----:B------:R0:W5:Y:S02]  /*41c0*/  LDG.E.LTC128B R25, desc[UR50][R8.64+0x140] ;  /* 0x0001403208197981 */ /* 0x000164000c1e1920 */
.L_x_118:
[----:B------:R-:W-:Y:S05]  /*41d0*/  BSYNC B1 ;  /* 0x0000000000017941 */ /* 0x000fea0003800000 */
.L_x_117:
        /* <DEDUP_REMOVED lines=8> */
.L_x_120:
[----:B------:R-:W-:Y:S05]  /*4260*/  BSYNC B1 ;  /* 0x0000000000017941 */ /* 0x000fea0003800000 */
.L_x_119:
        /* <DEDUP_REMOVED lines=8> */
.L_x_122:
[----:B------:R-:W-:Y:S05]  /*42f0*/  BSYNC B1 ;  /* 0x0000000000017941 */ /* 0x000fea0003800000 */
.L_x_121:
[----:B0----5:R-:W-:Y:S01]  /*4300*/  FMUL R3, R25, R22 ;  /* 0x0000001619037220 */ /* 0x021fe20000400000 */
[----:B------:R-:W-:Y:S01]  /*4310*/  ISETP.GT.AND P1, PT, R2, RZ, P2 ;  /* 0x000000ff0200720c */ /* 0x000fe20001724270 */
[----:B------:R-:W-:Y:S02]  /*4320*/  BSSY B1, `(.L_x_123) ;  /* 0x0000005000017945 */ /* 0x000fe40003800000 */
[----:B------:R-:W-:-:S05]  /*4330*/  FFMA R3, R68, R23, R3 ;  /* 0x0000001744037223 */ /* 0x000fca0000000003 */
[----:B------:R0:W-:Y:S05]  /*4340*/  @P3 STG.E desc[UR50][R4.64+0x160], R3 ;  /* 0x0001600304003986 */ /* 0x0001ea000c101932 */
[----:B------:R-:W-:Y:S05]  /*4350*/  @!P1 BRA `(.L_x_124) ;  /* 0x0000000000049947 */ /* 0x000fea0003800000 */
[----:B------:R0:W5:Y:S02]  /*4360*/  LDG.E.LTC128B R25, desc[UR50][R6.64+0x164] ;  /* 0x0001643206197981 */ /* 0x000164000c1e1920 */
.L_x_124:
[----:B------:R-:W-:Y:S05]  /*4370*/  BSYNC B1 ;  /* 0x0000000000017941 */ /* 0x000fea0003800000 */
.L_x_123:
[----:B-----5:R-:W-:Y:S01]  /*4380*/  FMUL R12, R25, R22 ;  /* 0x00000016190c7220 */ /* 0x020fe20000400000 */
[----:B------:R-:W-:Y:S01]  /*4390*/  ISETP.GT.AND P0, PT, R2, 0x8, P0 ;  /* 0x000000080200780c */ /* 0x000fe20000704270 */
[----:B------:R-:W-:Y:S02]  /*43a0*/  BSSY B1, `(.L_x_125) ;  /* 0x0000005000017945 */ /* 0x000fe40003800000 */
[----:B------:R-:W-:-:S05]  /*43b0*/  FFMA R69, R69, R23, R12 ;  /* 0x0000001745457223 */ /* 0x000fca000000000c */
[----:B------:R0:W-:Y:S05]  /*43c0*/  @P1 STG.E desc[UR50][R4.64+0x164], R69 ;  /* 0x0001644504001986 */ /* 0x0001ea000c101932 */
[----:B------:R-:W-:Y:S05]  /*43d0*/  @!P0 BRA `(.L_x_126) ;  /* 0x0000000000048947 */ /* 0x000fea0003800000 */
[----:B------:R0:W5:Y:S02]  /*43e0*/  LDG.E.LTC128B R25, desc[UR50][R8.64+0x160] ;  /* 0x0001603208197981 */ /* 0x000164000c1e1920 */
.L_x_126:
[----:B------:R-:W-:Y:S05]  /*43f0*/  BSYNC B1 ;  /* 0x0000000000017941 */ /* 0x000fea0003800000 */
.L_x_125:
        /* <DEDUP_REMOVED lines=8> */
.L_x_128:
[----:B------:R-:W-:Y:S05]  /*4480*/  BSYNC B1 ;  /* 0x0000000000017941 */ /* 0x000fea0003800000 */
.L_x_127:
        /* <DEDUP_REMOVED lines=8> */
.L_x_130:
[----:B------:R-:W-:Y:S05]  /*4510*/  BSYNC B1 ;  /* 0x0000000000017941 */ /* 0x000fea0003800000 */
.L_x_129:
[----:B0----5:R-:W-:Y:S01]  /*4520*/  FMUL R3, R25, R22 ;  /* 0x0000001619037220 */ /* 0x021fe20000400000 */
[----:B------:R-:W-:Y:S01]  /*4530*/  ISETP.GT.AND P2, PT, R2, RZ, P0 ;  /* 0x000000ff0200720c */ /* 0x000fe20000744270 */
[----:B------:R-:W-:Y:S02]  /*4540*/  BSSY B1, `(.L_x_131) ;  /* 0x0000005000017945 */ /* 0x000fe40003800000 */
[----:B------:R-:W-:-:S05]  /*4550*/  FFMA R3, R72, R23, R3 ;  /* 0x0000001748037223 */ /* 0x000fca0000000003 */
[----:B------:R0:W-:Y:S05]  /*4560*/  @P3 STG.E desc[UR50][R4.64+0x180], R3 ;  /* 0x0001800304003986 */ /* 0x0001ea000c101932 */
[----:B------:R-:W-:Y:S05]  /*4570*/  @!P2 BRA `(.L_x_132) ;  /* 0x000000000004a947 */ /* 0x000fea0003800000 */
[----:B------:R0:W5:Y:S02]  /*4580*/  LDG.E.LTC128B R25, desc[UR50][R6.64+0x184] ;  /* 0x0001843206197981 */ /* 0x000164000c1e1920 */
.L_x_132:
[----:B------:R-:W-:Y:S05]  /*4590*/  BSYNC B1 ;  /* 0x0000000000017941 */ /* 0x000fea0003800000 */
.L_x_131:
[----:B-----5:R-:W-:Y:S01]  /*45a0*/  FMUL R12, R25, R22 ;  /* 0x00000016190c7220 */ /* 0x020fe20000400000 */
[----:B------:R-:W-:Y:S01]  /*45b0*/  ISETP.GT.AND P1, PT, R2, 0x8, P1 ;  /* 0x000000080200780c */ /* 0x000fe20000f24270 */
[----:B------:R-:W-:Y:S02]  /*45c0*/  BSSY B1, `(.L_x_133) ;  /* 0x0000005000017945 */ /* 0x000fe40003800000 */
[----:B------:R-:W-:-:S05]  /*45d0*/  FFMA R73, R73, R23, R12 ;  /* 0x0000001749497223 */ /* 0x000fca000000000c */
[----:B------:R0:W-:Y:S05]  /*45e0*/  @P2 STG.E desc[UR50][R4.64+0x184], R73 ;  /* 0x0001844904002986 */ /* 0x0001ea000c101932 */
[----:B------:R-:W-:Y:S05]  /*45f0*/  @!P1 BRA `(.L_x_134) ;  /* 0x0000000000049947 */ /* 0x000fea0003800000 */
[----:B------:R0:W5:Y:S02]  /*4600*/  LDG.E.LTC128B R25, desc[UR50][R8.64+0x180] ;  /* 0x0001803208197981 */ /* 0x000164000c1e1920 */
.L_x_134:
[----:B------:R-:W-:Y:S05]  /*4610*/  BSYNC B1 ;  /* 0x0000000000017941 */ /* 0x000fea0003800000 */
.L_x_133:
        /* <DEDUP_REMOVED lines=8> */
.L_x_136:
[----:B------:R-:W-:Y:S05]  /*46a0*/  BSYNC B1 ;  /* 0x0000000000017941 */ /* 0x000fea0003800000 */
.L_x_135:
        /* <DEDUP_REMOVED lines=8> */
.L_x_138:
[----:B------:R-:W-:Y:S05]  /*4730*/  BSYNC B1 ;  /* 0x0000000000017941 */ /* 0x000fea0003800000 */
.L_x_137:
[----:B0----5:R-:W-:Y:S01]  /*4740*/  FMUL R3, R25, R22 ;  /* 0x0000001619037220 */ /* 0x021fe20000400000 */
[----:B------:R-:W-:Y:S01]  /*4750*/  ISETP.GT.AND P0, PT, R2, RZ, P1 ;  /* 0x000000ff0200720c */ /* 0x000fe20000f04270 */
[----:B------:R-:W-:Y:S02]  /*4760*/  BSSY B1, `(.L_x_139) ;  /* 0x0000005000017945 */ /* 0x000fe40003800000 */
[----:B------:R-:W-:-:S05]  /*4770*/  FFMA R3, R76, R23, R3 ;  /* 0x000000174c037223 */ /* 0x000fca0000000003 */
[----:B------:R0:W-:Y:S05]  /*4780*/  @P3 STG.E desc[UR50][R4.64+0x1a0], R3 ;  /* 0x0001a00304003986 */ /* 0x0001ea000c101932 */
[----:B------:R-:W-:Y:S05]  /*4790*/  @!P0 BRA `(.L_x_140) ;  /* 0x0000000000048947 */ /* 0x000fea0003800000 */
[----:B------:R0:W5:Y:S02]  /*47a0*/  LDG.E.LTC128B R25, desc[UR50][R6.64+0x1a4] ;  /* 0x0001a43206197981 */ /* 0x000164000c1e1920 */
.L_x_140:
[----:B------:R-:W-:Y:S05]  /*47b0*/  BSYNC B1 ;  /* 0x0000000000017941 */ /* 0x000fea0003800000 */
.L_x_139:
[----:B-----5:R-:W-:Y:S01]  /*47c0*/  FMUL R12, R25, R22 ;  /* 0x00000016190c7220 */ /* 0x020fe20000400000 */
[----:B------:R-:W-:Y:S01]  /*47d0*/  ISETP.GT.AND P2, PT, R2, 0x8, P2 ;  /* 0x000000080200780c */ /* 0x000fe20001744270 */
[----:B------:R-:W-:Y:S02]  /*47e0*/  BSSY B1, `(.L_x_141) ;  /* 0x0000005000017945 */ /* 0x000fe40003800000 */
[----:B------:R-:W-:-:S05]  /*47f0*/  FFMA R77, R77, R23, R12 ;  /* 0x000000174d4d7223 */ /* 0x000fca000000000c */
[----:B------:R0:W-:Y:S05]  /*4800*/  @P0 STG.E desc[UR50][R4.64+0x1a4], R77 ;  /* 0x0001a44d04000986 */ /* 0x0001ea000c101932 */
[----:B------:R-:W-:Y:S05]  /*4810*/  @!P2 BRA `(.L_x_142) ;  /* 0x000000000004a947 */ /* 0x000fea0003800000 */
[----:B------:R0:W5:Y:S02]  /*4820*/  LDG.E.LTC128B R25, desc[UR50][R8.64+0x1a0] ;  /* 0x0001a03208197981 */ /* 0x000164000c1e1920 */
.L_x_142:
[----:B------:R-:W-:Y:S05]  /*4830*/  BSYNC B1 ;  /* 0x0000000000017941 */ /* 0x000fea0003800000 */
.L_x_141:
        /* <DEDUP_REMOVED lines=8> */
.L_x_144:
[----:B------:R-:W-:Y:S05]  /*48c0*/  BSYNC B1 ;  /* 0x0000000000017941 */ /* 0x000fea0003800000 */
.L_x_143:
        /* <DEDUP_REMOVED lines=8> */
.L_x_146:
[----:B------:R-:W-:Y:S05]  /*4950*/  BSYNC B1 ;  /* 0x0000000000017941 */ /* 0x000fea0003800000 */
.L_x_145:
[----:B0----5:R-:W-:Y:S01]  /*4960*/  FMUL R3, R25, R22 ;  /* 0x0000001619037220 */ /* 0x021fe20000400000 */
[----:B------:R-:W-:Y:S01]  /*4970*/  ISETP.GT.AND P1, PT, R2, RZ, P2 ;  /* 0x000000ff0200720c */ /* 0x000fe20001724270 */
[----:B------:R-:W-:Y:S02]  /*4980*/  BSSY B1, `(.L_x_147) ;  /* 0x0000005000017945 */ /* 0x000fe40003800000 */
[----:B------:R-:W-:-:S05]  /*4990*/  FFMA R3, R80, R23, R3 ;  /* 0x0000001750037223 */ /* 0x000fca0000000003 */
[----:B------:R0:W-:Y:S05]  /*49a0*/  @P3 STG.E desc[UR50][R4.64+0x1c0], R3 ;  /* 0x0001c00304003986 */ /* 0x0001ea000c101932 */
[----:B------:R-:W-:Y:S05]  /*49b0*/  @!P1 BRA `(.L_x_148) ;  /* 0x0000000000049947 */ /* 0x000fea0003800000 */
[----:B------:R0:W5:Y:S02]  /*49c0*/  LDG.E.LTC128B R25, desc[UR50][R6.64+0x1c4] ;  /* 0x0001c43206197981 */ /* 0x000164000c1e1920 */
.L_x_148:
[----:B------:R-:W-:Y:S05]  /*49d0*/  BSYNC B1 ;  /* 0x0000000000017941 */ /* 0x000fea0003800000 */
.L_x_147:
[----:B-----5:R-:W-:Y:S01]  /*49e0*/  FMUL R12, R25, R22 ;  /* 0x00000016190c7220 */ /* 0x020fe20000400000 */
[----:B------:R-:W-:Y:S01]  /*49f0*/  ISETP.GT.AND P0, PT, R2, 0x8, P0 ;  /* 0x000000080200780c */ /* 0x000fe20000704270 */
[----:B------:R-:W-:Y:S02]  /*4a00*/  BSSY B1, `(.L_x_149) ;  /* 0x0000005000017945 */ /* 0x000fe40003800000 */
[----:B------:R-:W-:-:S05]  /*4a10*/  FFMA R81, R81, R23, R12 ;  /* 0x0000001751517223 */ /* 0x000fca000000000c */
[----:B------:R0:W-:Y:S05]  /*4a20*/  @P1 STG.E desc[UR50][R4.64+0x1c4], R81 ;  /* 0x0001c45104001986 */ /* 0x0001ea000c101932 */
[----:B------:R-:W-:Y:S05]  /*4a30*/  @!P0 BRA `(.L_x_150) ;  /* 0x0000000000048947 */ /* 0x000fea0003800000 */
[----:B------:R0:W5:Y:S02]  /*4a40*/  LDG.E.LTC128B R25, desc[UR50][R8.64+0x1c0] ;  /* 0x0001c03208197981 */ /* 0x000164000c1e1920 */
.L_x_150:
[----:B------:R-:W-:Y:S05]  /*4a50*/  BSYNC B1 ;  /* 0x0000000000017941 */ /* 0x000fea0003800000 */
.L_x_149:
        /* <DEDUP_REMOVED lines=8> */
.L_x_152:
[----:B------:R-:W-:Y:S05]  /*4ae0*/  BSYNC B1 ;  /* 0x0000000000017941 */ /* 0x000fea0003800000 */
.L_x_151:
        /* <DEDUP_REMOVED lines=8> */
.L_x_154:
[----:B------:R-:W-:Y:S05]  /*4b70*/  BSYNC B1 ;  /* 0x0000000000017941 */ /* 0x000fea0003800000 */
.L_x_153:
[----:B0----5:R-:W-:Y:S01]  /*4b80*/  FMUL R3, R25, R22 ;  /* 0x0000001619037220 */ /* 0x021fe20000400000 */
[----:B------:R-:W-:Y:S01]  /*4b90*/  ISETP.GT.AND P2, PT, R2, RZ, P0 ;  /* 0x000000ff0200720c */ /* 0x000fe20000744270 */
[----:B------:R-:W-:Y:S02]  /*4ba0*/  BSSY B1, `(.L_x_155) ;  /* 0x0000005000017945 */ /* 0x000fe40003800000 */
[----:B------:R-:W-:-:S05]  /*4bb0*/  FFMA R3, R84, R23, R3 ;  /* 0x0000001754037223 */ /* 0x000fca0000000003 */
[----:B------:R0:W-:Y:S05]  /*4bc0*/  @P3 STG.E desc[UR50][R4.64+0x1e0], R3 ;  /* 0x0001e00304003986 */ /* 0x0001ea000c101932 */
[----:B------:R-:W-:Y:S05]  /*4bd0*/  @!P2 BRA `(.L_x_156) ;  /* 0x000000000004a947 */ /* 0x000fea0003800000 */
[----:B------:R0:W5:Y:S02]  /*4be0*/  LDG.E.LTC128B R25, desc[UR50][R6.64+0x1e4] ;  /* 0x0001e43206197981 */ /* 0x000164000c1e1920 */
.L_x_156:
[----:B------:R-:W-:Y:S05]  /*4bf0*/  BSYNC B1 ;  /* 0x0000000000017941 */ /* 0x000fea0003800000 */
.L_x_155:
[----:B-----5:R-:W-:Y:S01]  /*4c00*/  FMUL R12, R25, R22 ;  /* 0x00000016190c7220 */ /* 0x020fe20000400000 */
[----:B------:R-:W-:Y:S01]  /*4c10*/  ISETP.GT.AND P1, PT, R2, 0x8, P1 ;  /* 0x000000080200780c */ /* 0x000fe20000f24270 */
[----:B------:R-:W-:Y:S02]  /*4c20*/  BSSY B1, `(.L_x_157) ;  /* 0x0000005000017945 */ /* 0x000fe40003800000 */
[----:B------:R-:W-:-:S05]  /*4c30*/  FFMA R85, R85, R23, R12 ;  /* 0x0000001755557223 */ /* 0x000fca000000000c */
[----:B------:R0:W-:Y:S05]  /*4c40*/  @P2 STG.E desc[UR50][R4.64+0x1e4], R85 ;  /* 0x0001e45504002986 */ /* 0x0001ea000c101932 */
[----:B------:R-:W-:Y:S05]  /*4c50*/  @!P1 BRA `(.L_x_158) ;  /* 0x0000000000049947 */ /* 0x000fea0003800000 */
[----:B------:R0:W5:Y:S02]  /*4c60*/  LDG.E.LTC128B R25, desc[UR50][R8.64+0x1e0] ;  /* 0x0001e03208197981 */ /* 0x000164000c1e1920 */
.L_x_158:
[----:B------:R-:W-:Y:S05]  /*4c70*/  BSYNC B1 ;  /* 0x0000000000017941 */ /* 0x000fea0003800000 */
.L_x_157:
        /* <DEDUP_REMOVED lines=8> */
.L_x_160:
[----:B------:R-:W-:Y:S05]  /*4d00*/  BSYNC B1 ;  /* 0x0000000000017941 */ /* 0x000fea0003800000 */
.L_x_159:
        /* <DEDUP_REMOVED lines=8> */
.L_x_162:
[----:B------:R-:W-:Y:S05]  /*4d90*/  BSYNC B1 ;  /* 0x0000000000017941 */ /* 0x000fea0003800000 */
.L_x_161:
[----:B0----5:R-:W-:Y:S01]  /*4da0*/  FMUL R3, R25, R22 ;  /* 0x0000001619037220 */ /* 0x021fe20000400000 */
[----:B------:R-:W-:Y:S01]  /*4db0*/  ISETP.GT.AND P0, PT, R2, RZ, P1 ;  /* 0x000000ff0200720c */ /* 0x000fe20000f04270 */
[----:B------:R-:W-:Y:S02]  /*4dc0*/  BSSY B1, `(.L_x_163) ;  /* 0x0000005000017945 */ /* 0x000fe40003800000 */
[----:B------:R-:W-:-:S05]  /*4dd0*/  FFMA R3, R88, R23, R3 ;  /* 0x0000001758037223 */ /* 0x000fca0000000003 */
[----:B------:R0:W-:Y:S05]  /*4de0*/  @P3 STG.E desc[UR50][R4.64+0x200], R3 ;  /* 0x0002000304003986 */ /* 0x0001ea000c101932 */
[----:B------:R-:W-:Y:S05]  /*4df0*/  @!P0 BRA `(.L_x_164) ;  /* 0x0000000000048947 */ /* 0x000fea0003800000 */
[----:B------:R0:W5:Y:S02]  /*4e00*/  LDG.E.LTC128B R25, desc[UR50][R6.64+0x204] ;  /* 0x0002043206197981 */ /* 0x000164000c1e1920 */
.L_x_164:
[----:B------:R-:W-:Y:S05]  /*4e10*/  BSYNC B1 ;  /* 0x0000000000017941 */ /* 0x000fea0003800000 */
.L_x_163:
[----:B-----5:R-:W-:Y:S01]  /*4e20*/  FMUL R12, R25, R22 ;  /* 0x00000016190c7220 */ /* 0x020fe20000400000 */
[----:B------:R-:W-:Y:S01]  /*4e30*/  ISETP.GT.AND P2, PT, R2, 0x8, P2 ;  /* 0x000000080200780c */ /* 0x000fe20001744270 */
[----:B------:R-:W-:Y:S02]  /*4e40*/  BSSY B1, `(.L_x_165) ;  /* 0x0000005000017945 */ /* 0x000fe40003800000 */
[----:B------:R-:W-:-:S05]  /*4e50*/  FFMA R89, R89, R23, R12 ;  /* 0x0000001759597223 */ /* 0x000fca000000000c */
[----:B------:R0:W-:Y:S05]  /*4e60*/  @P0 STG.E desc[UR50][R4.64+0x204], R89 ;  /* 0x0002045904000986 */ /* 0x0001ea000c101932 */
[----:B------:R-:W-:Y:S05]  /*4e70*/  @!P2 BRA `(.L_x_166) ;  /* 0x000000000004a947 */ /* 0x000fea0003800000 */
[----:B------:R0:W5:Y:S02]  /*4e80*/  LDG.E.LTC128B R25, desc[UR50][R8.64+0x200] ;  /* 0x0002003208197981 */ /* 0x000164000c1e1920 */
.L_x_166:
[----:B------:R-:W-:Y:S05]  /*4e90*/  BSYNC B1 ;  /* 0x0000000000017941 */ /* 0x000fea0003800000 */
.L_x_165:
        /* <DEDUP_REMOVED lines=8> */
.L_x_168:
[----:B------:R-:W-:Y:S05]  /*4f20*/  BSYNC B1 ;  /* 0x0000000000017941 */ /* 0x000fea0003800000 */
.L_x_167:
        /* <DEDUP_REMOVED lines=8> */
.L_x_170:
[----:B------:R-:W-:Y:S05]  /*4fb0*/  BSYNC B1 ;  /* 0x0000000000017941 */ /* 0x000fea0003800000 */
.L_x_169:
[----:B0----5:R-:W-:Y:S01]  /*4fc0*/  FMUL R3, R25, R22 ;  /* 0x0000001619037220 */ /* 0x021fe20000400000 */
[----:B------:R-:W-:Y:S01]  /*4fd0*/  ISETP.GT.AND P1, PT, R2, RZ, P2 ;  /* 0x000000ff0200720c */ /* 0x000fe20001724270 */
[----:B------:R-:W-:Y:S02]  /*4fe0*/  BSSY B1, `(.L_x_171) ;  /* 0x0000005000017945 */ /* 0x000fe40003800000 */
[----:B------:R-:W-:-:S05]  /*4ff0*/  FFMA R3, R92, R23, R3 ;  /* 0x000000175c037223 */ /* 0x000fca0000000003 */
[----:B------:R0:W-:Y:S05]  /*5000*/  @P3 STG.E desc[UR50][R4.64+0x220], R3 ;  /* 0x0002200304003986 */ /* 0x0001ea000c101932 */
[----:B------:R-:W-:Y:S05]  /*5010*/  @!P1 BRA `(.L_x_172) ;  /* 0x0000000000049947 */ /* 0x000fea0003800000 */
[----:B------:R0:W5:Y:S02]  /*5020*/  LDG.E.LTC128B R25, desc[UR50][R6.64+0x224] ;  /* 0x0002243206197981 */ /* 0x000164000c1e1920 */
.L_x_172:
[----:B------:R-:W-:Y:S05]  /*5030*/  BSYNC B1 ;  /* 0x0000000000017941 */ /* 0x000fea0003800000 */
.L_x_171:
[----:B-----5:R-:W-:Y:S01]  /*5040*/  FMUL R12, R25, R22 ;  /* 0x00000016190c7220 */ /* 0x020fe20000400000 */
[----:B------:R-:W-:Y:S01]  /*5050*/  ISETP.GT.AND P0, PT, R2, 0x8, P0 ;  /* 0x000000080200780c */ /* 0x000fe20000704270 */
[----:B------:R-:W-:Y:S02]  /*5060*/  BSSY B1, `(.L_x_173) ;  /* 0x0000005000017945 */ /* 0x000fe40003800000 */
[----:B------:R-:W-:-:S05]  /*5070*/  FFMA R93, R93, R23, R12 ;  /* 0x000000175d5d7223 */ /* 0x000fca000000000c */
[----:B------:R0:W-:Y:S05]  /*5080*/  @P1 STG.E desc[UR50][R4.64+0x224], R93 ;  /* 0x0002245d04001986 */ /* 0x0001ea000c101932 */
[----:B------:R-:W-:Y:S05]  /*5090*/  @!P0 BRA `(.L_x_174) ;  /* 0x0000000000048947 */ /* 0x000fea0003800000 */
[----:B------:R0:W5:Y:S02]  /*50a0*/  LDG.E.LTC128B R25, desc[UR50][R8.64+0x220] ;  /* 0x0002203208197981 */ /* 0x000164000c1e1920 */
.L_x_174:
[----:B------:R-:W-:Y:S05]  /*50b0*/  BSYNC B1 ;  /* 0x0000000000017941 */ /* 0x000fea0003800000 */
.L_x_173:
        /* <DEDUP_REMOVED lines=8> */
.L_x_176:
[----:B------:R-:W-:Y:S05]  /*5140*/  BSYNC B1 ;  /* 0x0000000000017941 */ /* 0x000fea0003800000 */
.L_x_175:
        /* <DEDUP_REMOVED lines=8> */
.L_x_178:
[----:B------:R-:W-:Y:S05]  /*51d0*/  BSYNC B1 ;  /* 0x0000000000017941 */ /* 0x000fea0003800000 */
.L_x_177:
[----:B0----5:R-:W-:Y:S01]  /*51e0*/  FMUL R3, R25, R22 ;  /* 0x0000001619037220 */ /* 0x021fe20000400000 */
[----:B------:R-:W-:Y:S01]  /*51f0*/  ISETP.GT.AND P2, PT, R2, RZ, P0 ;  /* 0x000000ff0200720c */ /* 0x000fe20000744270 */
[----:B------:R-:W-:Y:S02]  /*5200*/  BSSY B1, `(.L_x_179) ;  /* 0x0000005000017945 */ /* 0x000fe40003800000 */
[----:B------:R-:W-:-:S05]  /*5210*/  FFMA R3, R96, R23, R3 ;  /* 0x0000001760037223 */ /* 0x000fca0000000003 */
[----:B------:R0:W-:Y:S05]  /*5220*/  @P3 STG.E desc[UR50][R4.64+0x240], R3 ;  /* 0x0002400304003986 */ /* 0x0001ea000c101932 */
[----:B------:R-:W-:Y:S05]  /*5230*/  @!P2 BRA `(.L_x_180) ;  /* 0x000000000004a947 */ /* 0x000fea0003800000 */
[----:B------:R0:W5:Y:S02]  /*5240*/  LDG.E.LTC128B R25, desc[UR50][R6.64+0x244] ;  /* 0x0002443206197981 */ /* 0x000164000c1e1920 */
.L_x_180:
[----:B------:R-:W-:Y:S05]  /*5250*/  BSYNC B1 ;  /* 0x0000000000017941 */ /* 0x000fea0003800000 */
.L_x_179:
[----:B-----5:R-:W-:Y:S01]  /*5260*/  FMUL R12, R25, R22 ;  /* 0x00000016190c7220 */ /* 0x020fe20000400000 */
[----:B------:R-:W-:Y:S01]  /*5270*/  ISETP.GT.AND P1, PT, R2, 0x8, P1 ;  /* 0x000000080200780c */ /* 0x000fe20000f24270 */
[----:B------:R-:W-:Y:S02]  /*5280*/  BSSY B1, `(.L_x_181) ;  /* 0x0000005000017945 */ /* 0x000fe40003800000 */
[----:B------:R-:W-:-:S05]  /*5290*/  FFMA R97, R97, R23, R12 ;  /* 0x0000001761617223 */ /* 0x000fca000000000c */
[----:B------:R0:W-:Y:S05]  /*52a0*/  @P2 STG.E desc[UR50][R4.64+0x244], R97 ;  /* 0x0002446104002986 */ /* 0x0001ea000c101932 */
[----:B------:R-:W-:Y:S05]  /*52b0*/  @!P1 BRA `(.L_x_182) ;  /* 0x0000000000049947 */ /* 0x000fea0003800000 */
[----:B------:R0:W5:Y:S02]  /*52c0*/  LDG.E.LTC128B R25, desc[UR50][R8.64+0x240] ;  /* 0x0002403208197981 */ /* 0x000164000c1e1920 */
.L_x_182:
[----:B------:R-:W-:Y:S05]  /*52d0*/  BSYNC B1 ;  /* 0x0000000000017941 */ /* 0x000fea0003800000 */
.L_x_181:
        /* <DEDUP_REMOVED lines=8> */
.L_x_184:
[----:B------:R-:W-:Y:S05]  /*5360*/  BSYNC B1 ;  /* 0x0000000000017941 */ /* 0x000fea0003800000 */
.L_x_183:
        /* <DEDUP_REMOVED lines=8> */
.L_x_186:
[----:B------:R-:W-:Y:S05]  /*53f0*/  BSYNC B1 ;  /* 0x0000000000017941 */ /* 0x000fea0003800000 */
.L_x_185:
[----:B0----5:R-:W-:Y:S01]  /*5400*/  FMUL R3, R25, R22 ;  /* 0x0000001619037220 */ /* 0x021fe20000400000 */
[----:B------:R-:W-:Y:S01]  /*5410*/  ISETP.GT.AND P0, PT, R2, RZ, P1 ;  /* 0x000000ff0200720c */ /* 0x000fe20000f04270 */
[----:B------:R-:W-:Y:S02]  /*5420*/  BSSY B1, `(.L_x_187) ;  /* 0x0000005000017945 */ /* 0x000fe40003800000 */
[----:B------:R-:W-:-:S05]  /*5430*/  FFMA R3, R100, R23, R3 ;  /* 0x0000001764037223 */ /* 0x000fca0000000003 */
[----:B------:R0:W-:Y:S05]  /*5440*/  @P3 STG.E desc[UR50][R4.64+0x260], R3 ;  /* 0x0002600304003986 */ /* 0x0001ea000c101932 */
[----:B------:R-:W-:Y:S05]  /*5450*/  @!P0 BRA `(.L_x_188) ;  /* 0x0000000000048947 */ /* 0x000fea0003800000 */
[----:B------:R0:W5:Y:S02]  /*5460*/  LDG.E.LTC128B R25, desc[UR50][R6.64+0x264] ;  /* 0x0002643206197981 */ /* 0x000164000c1e1920 */
.L_x_188:
[----:B------:R-:W-:Y:S05]  /*5470*/  BSYNC B1 ;  /* 0x0000000000017941 */ /* 0x000fea0003800000 */
.L_x_187:
[----:B-----5:R-:W-:Y:S01]  /*5480*/  FMUL R12, R25, R22 ;  /* 0x00000016190c7220 */ /* 0x020fe20000400000 */
[----:B------:R-:W-:Y:S01]  /*5490*/  ISETP.GT.AND P2, PT, R2, 0x8, P2 ;  /* 0x000000080200780c */ /* 0x000fe20001744270 */
[----:B------:R-:W-:Y:S02]  /*54a0*/  BSSY B1, `(.L_x_189) ;  /* 0x0000005000017945 */ /* 0x000fe40003800000 */
[----:B------:R-:W-:-:S05]  /*54b0*/  FFMA R101, R101, R23, R12 ;  /* 0x0000001765657223 */ /* 0x000fca000000000c */
[----:B------:R0:W-:Y:S05]  /*54c0*/  @P0 STG.E desc[UR50][R4.64+0x264], R101 ;  /* 0x0002646504000986 */ /* 0x0001ea000c101932 */
[----:B------:R-:W-:Y:S05]  /*54d0*/  @!P2 BRA `(.L_x_190) ;  /* 0x000000000004a947 */ /* 0x000fea0003800000 */
[----:B------:R0:W5:Y:S02]  /*54e0*/  LDG.E.LTC128B R25, desc[UR50][R8.64+0x260] ;  /* 0x0002603208197981 */ /* 0x000164000c1e1920 */
.L_x_190:
[----:B------:R-:W-:Y:S05]  /*54f0*/  BSYNC B1 ;  /* 0x0000000000017941 */ /* 0x000fea0003800000 */
.L_x_189:
        /* <DEDUP_REMOVED lines=8> */
.L_x_192:
[----:B------:R-:W-:Y:S05]  /*5580*/  BSYNC B1 ;  /* 0x0000000000017941 */ /* 0x000fea0003800000 */
.L_x_191:
        /* <DEDUP_REMOVED lines=8> */
.L_x_194:
[----:B------:R-:W-:Y:S05]  /*5610*/  BSYNC B1 ;  /* 0x0000000000017941 */ /* 0x000fea0003800000 */
.L_x_193:
[----:B0----5:R-:W-:Y:S01]  /*5620*/  FMUL R3, R25, R22 ;  /* 0x0000001619037220 */ /* 0x021fe20000400000 */
[----:B------:R-:W-:Y:S01]  /*5630*/  ISETP.GT.AND P1, PT, R2, RZ, P2 ;  /* 0x000000ff0200720c */ /* 0x000fe20001724270 */
[----:B------:R-:W-:Y:S02]  /*5640*/  BSSY B1, `(.L_x_195) ;  /* 0x0000005000017945 */ /* 0x000fe40003800000 */
[----:B------:R-:W-:-:S05]  /*5650*/  FFMA R3, R104, R23, R3 ;  /* 0x0000001768037223 */ /* 0x000fca0000000003 */
[----:B------:R0:W-:Y:S05]  /*5660*/  @P3 STG.E desc[UR50][R4.64+0x280], R3 ;  /* 0x0002800304003986 */ /* 0x0001ea000c101932 */
[----:B------:R-:W-:Y:S05]  /*5670*/  @!P1 BRA `(.L_x_196) ;  /* 0x0000000000049947 */ /* 0x000fea0003800000 */
[----:B------:R0:W5:Y:S02]  /*5680*/  LDG.E.LTC128B R25, desc[UR50][R6.64+0x284] ;  /* 0x0002843206197981 */ /* 0x000164000c1e1920 */
.L_x_196:
[----:B------:R-:W-:Y:S05]  /*5690*/  BSYNC B1 ;  /* 0x0000000000017941 */ /* 0x000fea0003800000 */
.L_x_195:
[----:B-----5:R-:W-:Y:S01]  /*56a0*/  FMUL R12, R25, R22 ;  /* 0x00000016190c7220 */ /* 0x020fe20000400000 */
[----:B------:R-:W-:Y:S01]  /*56b0*/  ISETP.GT.AND P0, PT, R2, 0x8, P0 ;  /* 0x000000080200780c */ /* 0x000fe20000704270 */
[----:B------:R-:W-:Y:S02]  /*56c0*/  BSSY B1, `(.L_x_197) ;  /* 0x0000005000017945 */ /* 0x000fe40003800000 */
[----:B------:R-:W-:-:S05]  /*56d0*/  FFMA R105, R105, R23, R12 ;  /* 0x0000001769697223 */ /* 0x000fca000000000c */
[----:B------:R0:W-:Y:S05]  /*56e0*/  @P1 STG.E desc[UR50][R4.64+0x284], R105 ;  /* 0x0002846904001986 */ /* 0x0001ea000c101932 */
[----:B------:R-:W-:Y:S05]  /*56f0*/  @!P0 BRA `(.L_x_198) ;  /* 0x0000000000048947 */ /* 0x000fea0003800000 */
[----:B------:R0:W5:Y:S02]  /*5700*/  LDG.E.LTC128B R25, desc[UR50][R8.64+0x280] ;  /* 0x0002803208197981 */ /* 0x000164000c1e1920 */
.L_x_198:
[----:B------:R-:W-:Y:S05]  /*5710*/  BSYNC B1 ;  /* 0x0000000000017941 */ /* 0x000fea0003800000 */
.L_x_197:
        /* <DEDUP_REMOVED lines=8> */
.L_x_200:
[----:B------:R-:W-:Y:S05]  /*57a0*/  BSYNC B1 ;  /* 0x0000000000017941 */ /* 0x000fea0003800000 */
.L_x_199:
        /* <DEDUP_REMOVED lines=8> */
.L_x_202:
[----:B------:R-:W-:Y:S05]  /*5830*/  BSYNC B1 ;  /* 0x0000000000017941 */ /* 0x000fea0003800000 */
.L_x_201:
[----:B0----5:R-:W-:Y:S01]  /*5840*/  FMUL R3, R25, R22 ;  /* 0x0000001619037220 */ /* 0x021fe20000400000 */
[----:B------:R-:W-:Y:S01]  /*5850*/  ISETP.GT.AND P2, PT, R2, RZ, P0 ;  /* 0x000000ff0200720c */ /* 0x000fe20000744270 */
[----:B------:R-:W-:Y:S02]  /*5860*/  BSSY B1, `(.L_x_203) ;  /* 0x0000005000017945 */ /* 0x000fe40003800000 */
[----:B------:R-:W-:-:S05]  /*5870*/  FFMA R3, R108, R23, R3 ;  /* 0x000000176c037223 */ /* 0x000fca0000000003 */
[----:B------:R0:W-:Y:S05]  /*5880*/  @P3 STG.E desc[UR50][R4.64+0x2a0], R3 ;  /* 0x0002a00304003986 */ /* 0x0001ea000c101932 */
[----:B------:R-:W-:Y:S05]  /*5890*/  @!P2 BRA `(.L_x_204) ;  /* 0x000000000004a947 */ /* 0x000fea0003800000 */
[----:B------:R0:W5:Y:S02]  /*58a0*/  LDG.E.LTC128B R25, desc[UR50][R6.64+0x2a4] ;  /* 0x0002a43206197981 */ /* 0x000164000c1e1920 */
.L_x_204:
[----:B------:R-:W-:Y:S05]  /*58b0*/  BSYNC B1 ;  /* 0x0000000000017941 */ /* 0x000fea0003800000 */
.L_x_203:
[----:B-----5:R-:W-:Y:S01]  /*58c0*/  FMUL R12, R25, R22 ;  /* 0x00000016190c7220 */ /* 0x020fe20000400000 */
[----:B------:R-:W-:Y:S01]  /*58d0*/  ISETP.GT.AND P1, PT, R2, 0x8, P1 ;  /* 0x000000080200780c */ /* 0x000fe20000f24270 */
[----:B------:R-:W-:Y:S02]  /*58e0*/  BSSY B1, `(.L_x_205) ;  /* 0x0000005000017945 */ /* 0x000fe40003800000 */
[----:B------:R-:W-:-:S05]  /*58f0*/  FFMA R109, R109, R23, R12 ;  /* 0x000000176d6d7223 */ /* 0x000fca000000000c */
[----:B------:R0:W-:Y:S05]  /*5900*/  @P2 STG.E desc[UR50][R4.64+0x2a4], R109 ;  /* 0x0002a46d04002986 */ /* 0x0001ea000c101932 */
[----:B------:R-:W-:Y:S05]  /*5910*/  @!P1 BRA `(.L_x_206) ;  /* 0x0000000000049947 */ /* 0x000fea0003800000 */
[----:B------:R0:W5:Y:S02]  /*5920*/  LDG.E.LTC128B R25, desc[UR50][R8.64+0x2a0] ;  /* 0x0002a03208197981 */ /* 0x000164000c1e1920 */
.L_x_206:
[----:B------:R-:W-:Y:S05]  /*5930*/  BSYNC B1 ;  /* 0x0000000000017941 */ /* 0x000fea0003800000 */
.L_x_205:
        /* <DEDUP_REMOVED lines=8> */
.L_x_208:
[----:B------:R-:W-:Y:S05]  /*59c0*/  BSYNC B1 ;  /* 0x0000000000017941 */ /* 0x000fea0003800000 */
.L_x_207:
        /* <DEDUP_REMOVED lines=8> */
.L_x_210:
[----:B------:R-:W-:Y:S05]  /*5a50*/  BSYNC B1 ;  /* 0x0000000000017941 */ /* 0x000fea0003800000 */
.L_x_209:
[----:B0----5:R-:W-:Y:S01]  /*5a60*/  FMUL R3, R25, R22 ;  /* 0x0000001619037220 */ /* 0x021fe20000400000 */
[----:B------:R-:W-:Y:S01]  /*5a70*/  ISETP.GT.AND P0, PT, R2, RZ, P1 ;  /* 0x000000ff0200720c */ /* 0x000fe20000f04270 */
[----:B------:R-:W-:Y:S02]  /*5a80*/  BSSY B1, `(.L_x_211) ;  /* 0x0000005000017945 */ /* 0x000fe40003800000 */
[----:B------:R-:W-:-:S05]  /*5a90*/  FFMA R3, R112, R23, R3 ;  /* 0x0000001770037223 */ /* 0x000fca0000000003 */
[----:B------:R0:W-:Y:S05]  /*5aa0*/  @P3 STG.E desc[UR50][R4.64+0x2c0], R3 ;  /* 0x0002c00304003986 */ /* 0x0001ea000c101932 */
[----:B------:R-:W-:Y:S05]  /*5ab0*/  @!P0 BRA `(.L_x_212) ;  /* 0x0000000000048947 */ /* 0x000fea0003800000 */
[----:B------:R0:W5:Y:S02]  /*5ac0*/  LDG.E.LTC128B R25, desc[UR50][R6.64+0x2c4] ;  /* 0x0002c43206197981 */ /* 0x000164000c1e1920 */
.L_x_212:
[----:B------:R-:W-:Y:S05]  /*5ad0*/  BSYNC B1 ;  /* 0x0000000000017941 */ /* 0x000fea0003800000 */
.L_x_211:
[----:B-----5:R-:W-:Y:S01]  /*5ae0*/  FMUL R12, R25, R22 ;  /* 0x00000016190c7220 */ /* 0x020fe20000400000 */
[----:B------:R-:W-:Y:S01]  /*5af0*/  ISETP.GT.AND P2, PT, R2, 0x8, P2 ;  /* 0x000000080200780c */ /* 0x000fe20001744270 */
[----:B------:R-:W-:Y:S02]  /*5b00*/  BSSY B1, `(.L_x_213) ;  /* 0x0000005000017945 */ /* 0x000fe40003800000 */
[----:B------:R-:W-:-:S05]  /*5b10*/  FFMA R113, R113, R23, R12 ;  /* 0x0000001771717223 */ /* 0x000fca000000000c */
[----:B------:R0:W-:Y:S05]  /*5b20*/  @P0 STG.E desc[UR50][R4.64+0x2c4], R113 ;  /* 0x0002c47104000986 */ /* 0x0001ea000c101932 */
[----:B------:R-:W-:Y:S05]  /*5b30*/  @!P2 BRA `(.L_x_214) ;  /* 0x000000000004a947 */ /* 0x000fea0003800000 */
[----:B------:R0:W5:Y:S02]  /*5b40*/  LDG.E.LTC128B R25, desc[UR50][R8.64+0x2c0] ;  /* 0x0002c03208197981 */ /* 0x000164000c1e1920 */
.L_x_214:
[----:B------:R-:W-:Y:S05]  /*5b50*/  BSYNC B1 ;  /* 0x0000000000017941 */ /* 0x000fea0003800000 */
.L_x_213:
        /* <DEDUP_REMOVED lines=8> */
.L_x_216:
[----:B------:R-:W-:Y:S05]  /*5be0*/  BSYNC B1 ;  /* 0x0000000000017941 */ /* 0x000fea0003800000 */
.L_x_215:
        /* <DEDUP_REMOVED lines=8> */
.L_x_218:
[----:B------:R-:W-:Y:S05]  /*5c70*/  BSYNC B1 ;  /* 0x0000000000017941 */ /* 0x000fea0003800000 */
.L_x_217:
[----:B0----5:R-:W-:Y:S01]  /*5c80*/  FMUL R3, R25, R22 ;  /* 0x0000001619037220 */ /* 0x021fe20000400000 */
[----:B------:R-:W-:Y:S01]  /*5c90*/  ISETP.GT.AND P1, PT, R2, RZ, P2 ;  /* 0x000000ff0200720c */ /* 0x000fe20001724270 */
[----:B------:R-:W-:Y:S02]  /*5ca0*/  BSSY B1, `(.L_x_219) ;  /* 0x0000005000017945 */ /* 0x000fe40003800000 */
[----:B------:R-:W-:-:S05]  /*5cb0*/  FFMA R3, R116, R23, R3 ;  /* 0x0000001774037223 */ /* 0x000fca0000000003 */
[----:B------:R0:W-:Y:S05]  /*5cc0*/  @P3 STG.E desc[UR50][R4.64+0x2e0], R3 ;  /* 0x0002e00304003986 */ /* 0x0001ea000c101932 */
[----:B------:R-:W-:Y:S05]  /*5cd0*/  @!P1 BRA `(.L_x_220) ;  /* 0x0000000000049947 */ /* 0x000fea0003800000 */
[----:B------:R0:W5:Y:S02]  /*5ce0*/  LDG.E.LTC128B R25, desc[UR50][R6.64+0x2e4] ;  /* 0x0002e43206197981 */ /* 0x000164000c1e1920 */
.L_x_220:
[----:B------:R-:W-:Y:S05]  /*5cf0*/  BSYNC B1 ;  /* 0x0000000000017941 */ /* 0x000fea0003800000 */
.L_x_219:
[----:B-----5:R-:W-:Y:S01]  /*5d00*/  FMUL R12, R25, R22 ;  /* 0x00000016190c7220 */ /* 0x020fe20000400000 */
[----:B------:R-:W-:Y:S01]  /*5d10*/  ISETP.GT.AND P0, PT, R2, 0x8, P0 ;  /* 0x000000080200780c */ /* 0x000fe20000704270 */
[----:B------:R-:W-:Y:S02]  /*5d20*/  BSSY B1, `(.L_x_221) ;  /* 0x0000005000017945 */ /* 0x000fe40003800000 */
[----:B------:R-:W-:-:S05]  /*5d30*/  FFMA R117, R117, R23, R12 ;  /* 0x0000001775757223 */ /* 0x000fca000000000c */
[----:B------:R0:W-:Y:S05]  /*5d40*/  @P1 STG.E desc[UR50][R4.64+0x2e4], R117 ;  /* 0x0002e47504001986 */ /* 0x0001ea000c101932 */
[----:B------:R-:W-:Y:S05]  /*5d50*/  @!P0 BRA `(.L_x_222) ;  /* 0x0000000000048947 */ /* 0x000fea0003800000 */
[----:B------:R0:W5:Y:S02]  /*5d60*/  LDG.E.LTC128B R25, desc[UR50][R8.64+0x2e0] ;  /* 0x0002e03208197981 */ /* 0x000164000c1e1920 */
.L_x_222:
[----:B------:R-:W-:Y:S05]  /*5d70*/  BSYNC B1 ;  /* 0x0000000000017941 */ /* 0x000fea0003800000 */
.L_x_221:
        /* <DEDUP_REMOVED lines=8> */
.L_x_224:
[----:B------:R-:W-:Y:S05]  /*5e00*/  BSYNC B1 ;  /* 0x0000000000017941 */ /* 0x000fea0003800000 */
.L_x_223:
        /* <DEDUP_REMOVED lines=8> */
.L_x_226:
[----:B------:R-:W-:Y:S05]  /*5e90*/  BSYNC B1 ;  /* 0x0000000000017941 */ /* 0x000fea0003800000 */
.L_x_225:
[----:B0----5:R-:W-:Y:S01]  /*5ea0*/  FMUL R3, R25, R22 ;  /* 0x0000001619037220 */ /* 0x021fe20000400000 */
[----:B------:R-:W-:Y:S01]  /*5eb0*/  ISETP.GT.AND P2, PT, R2, RZ, P0 ;  /* 0x000000ff0200720c */ /* 0x000fe20000744270 */
[----:B------:R-:W-:Y:S02]  /*5ec0*/  BSSY B1, `(.L_x_227) ;  /* 0x0000005000017945 */ /* 0x000fe40003800000 */
[----:B------:R-:W-:-:S05]  /*5ed0*/  FFMA R3, R120, R23, R3 ;  /* 0x0000001778037223 */ /* 0x000fca0000000003 */
[----:B------:R0:W-:Y:S05]  /*5ee0*/  @P3 STG.E desc[UR50][R4.64+0x300], R3 ;  /* 0x0003000304003986 */ /* 0x0001ea000c101932 */
[----:B------:R-:W-:Y:S05]  /*5ef0*/  @!P2 BRA `(.L_x_228) ;  /* 0x000000000004a947 */ /* 0x000fea0003800000 */
[----:B------:R0:W5:Y:S02]  /*5f00*/  LDG.E.LTC128B R25, desc[UR50][R6.64+0x304] ;  /* 0x0003043206197981 */ /* 0x000164000c1e1920 */
.L_x_228:
[----:B------:R-:W-:Y:S05]  /*5f10*/  BSYNC B1 ;  /* 0x0000000000017941 */ /* 0x000fea0003800000 */
.L_x_227:
[----:B-----5:R-:W-:Y:S01]  /*5f20*/  FMUL R12, R25, R22 ;  /* 0x00000016190c7220 */ /* 0x020fe20000400000 */
[----:B------:R-:W-:Y:S01]  /*5f30*/  ISETP.GT.AND P1, PT, R2, 0x8, P1 ;  /* 0x000000080200780c */ /* 0x000fe20000f24270 */
[----:B------:R-:W-:Y:S02]  /*5f40*/  BSSY B1, `(.L_x_229) ;  /* 0x0000005000017945 */ /* 0x000fe40003800000 */
[----:B------:R-:W-:-:S05]  /*5f50*/  FFMA R121, R121, R23, R12 ;  /* 0x0000001779797223 */ /* 0x000fca000000000c */
[----:B------:R0:W-:Y:S05]  /*5f60*/  @P2 STG.E desc[UR50][R4.64+0x304], R121 ;  /* 0x0003047904002986 */ /* 0x0001ea000c101932 */
[----:B------:R-:W-:Y:S05]  /*5f70*/  @!P1 BRA `(.L_x_230) ;  /* 0x0000000000049947 */ /* 0x000fea0003800000 */
[----:B------:R0:W5:Y:S02]  /*5f80*/  LDG.E.LTC128B R25, desc[UR50][R8.64+0x300] ;  /* 0x0003003208197981 */ /* 0x000164000c1e1920 */
.L_x_230:
[----:B------:R-:W-:Y:S05]  /*5f90*/  BSYNC B1 ;  /* 0x0000000000017941 */ /* 0x000fea0003800000 */
.L_x_229:
        /* <DEDUP_REMOVED lines=8> */
.L_x_232:
[----:B------:R-:W-:Y:S05]  /*6020*/  BSYNC B1 ;  /* 0x0000000000017941 */ /* 0x000fea0003800000 */
.L_x_231:
        /* <DEDUP_REMOVED lines=8> */
.L_x_234:
[----:B------:R-:W-:Y:S05]  /*60b0*/  BSYNC B1 ;  /* 0x0000000000017941 */ /* 0x000fea0003800000 */
.L_x_233:
[----:B0----5:R-:W-:Y:S01]  /*60c0*/  FMUL R3, R25, R22 ;  /* 0x0000001619037220 */ /* 0x021fe20000400000 */
[----:B------:R-:W-:Y:S01]  /*60d0*/  ISETP.GT.AND P0, PT, R2, RZ, P1 ;  /* 0x000000ff0200720c */ /* 0x000fe20000f04270 */
[----:B------:R-:W-:Y:S02]  /*60e0*/  BSSY B1, `(.L_x_235) ;  /* 0x0000005000017945 */ /* 0x000fe40003800000 */
[----:B------:R-:W-:-:S05]  /*60f0*/  FFMA R3, R124, R23, R3 ;  /* 0x000000177c037223 */ /* 0x000fca0000000003 */
[----:B------:R0:W-:Y:S05]  /*6100*/  @P3 STG.E desc[UR50][R4.64+0x320], R3 ;  /* 0x0003200304003986 */ /* 0x0001ea000c101932 */
[----:B------:R-:W-:Y:S05]  /*6110*/  @!P0 BRA `(.L_x_236) ;  /* 0x0000000000048947 */ /* 0x000fea0003800000 */
[----:B------:R0:W5:Y:S02]  /*6120*/  LDG.E.LTC128B R25, desc[UR50][R6.64+0x324] ;  /* 0x0003243206197981 */ /* 0x000164000c1e1920 */
.L_x_236:
[----:B------:R-:W-:Y:S05]  /*6130*/  BSYNC B1 ;  /* 0x0000000000017941 */ /* 0x000fea0003800000 */
.L_x_235:
[----:B-----5:R-:W-:Y:S01]  /*6140*/  FMUL R12, R25, R22 ;  /* 0x00000016190c7220 */ /* 0x020fe20000400000 */
[----:B------:R-:W-:Y:S01]  /*6150*/  ISETP.GT.AND P2, PT, R2, 0x8, P2 ;  /* 0x000000080200780c */ /* 0x000fe20001744270 */
[----:B------:R-:W-:Y:S02]  /*6160*/  BSSY B1, `(.L_x_237) ;  /* 0x0000005000017945 */ /* 0x000fe40003800000 */
[----:B------:R-:W-:-:S05]  /*6170*/  FFMA R125, R125, R23, R12 ;  /* 0x000000177d7d7223 */ /* 0x000fca000000000c */
[----:B------:R0:W-:Y:S05]  /*6180*/  @P0 STG.E desc[UR50][R4.64+0x324], R125 ;  /* 0x0003247d04000986 */ /* 0x0001ea000c101932 */
[----:B------:R-:W-:Y:S05]  /*6190*/  @!P2 BRA `(.L_x_238) ;  /* 0x000000000004a947 */ /* 0x000fea0003800000 */
[----:B------:R0:W5:Y:S02]  /*61a0*/  LDG.E.LTC128B R25, desc[UR50][R8.64+0x320] ;  /* 0x0003203208197981 */ /* 0x000164000c1e1920 */
.L_x_238:
[----:B------:R-:W-:Y:S05]  /*61b0*/  BSYNC B1 ;  /* 0x0000000000017941 */ /* 0x000fea0003800000 */
.L_x_237:
        /* <DEDUP_REMOVED lines=8> */
.L_x_240:
[----:B------:R-:W-:Y:S05]  /*6240*/  BSYNC B1 ;  /* 0x0000000000017941 */ /* 0x000fea0003800000 */
.L_x_239:
        /* <DEDUP_REMOVED lines=8> */
.L_x_242:
[----:B------:R-:W-:Y:S05]  /*62d0*/  BSYNC B1 ;  /* 0x0000000000017941 */ /* 0x000fea0003800000 */
.L_x_241:
[----:B0----5:R-:W-:Y:S01]  /*62e0*/  FMUL R3, R25, R22 ;  /* 0x0000001619037220 */ /* 0x021fe20000400000 */
[----:B------:R-:W-:Y:S01]  /*62f0*/  ISETP.GT.AND P1, PT, R2, RZ, P2 ;  /* 0x000000ff0200720c */ /* 0x000fe20001724270 */
[----:B------:R-:W-:Y:S02]  /*6300*/  BSSY B1, `(.L_x_243) ;  /* 0x0000005000017945 */ /* 0x000fe40003800000 */
[----:B------:R-:W-:-:S05]  /*6310*/  FFMA R3, R128, R23, R3 ;  /* 0x0000001780037223 */ /* 0x000fca0000000003 */
[----:B------:R0:W-:Y:S05]  /*6320*/  @P3 STG.E desc[UR50][R4.64+0x340], R3 ;  /* 0x0003400304003986 */ /* 0x0001ea000c101932 */
[----:B------:R-:W-:Y:S05]  /*6330*/  @!P1 BRA `(.L_x_244) ;  /* 0x0000000000049947 */ /* 0x000fea0003800000 */
[----:B------:R0:W5:Y:S02]  /*6340*/  LDG.E.LTC128B R25, desc[UR50][R6.64+0x344] ;  /* 0x0003443206197981 */ /* 0x000164000c1e1920 */
.L_x_244:
[----:B------:R-:W-:Y:S05]  /*6350*/  BSYNC B1 ;  /* 0x0000000000017941 */ /* 0x000fea0003800000 */
.L_x_243:
[----:B-----5:R-:W-:Y:S01]  /*6360*/  FMUL R12, R25, R22 ;  /* 0x00000016190c7220 */ /* 0x020fe20000400000 */
[----:B------:R-:W-:Y:S01]  /*6370*/  ISETP.GT.AND P0, PT, R2, 0x8, P0 ;  /* 0x000000080200780c */ /* 0x000fe20000704270 */
[----:B------:R-:W-:Y:S02]  /*6380*/  BSSY B1, `(.L_x_245) ;  /* 0x0000005000017945 */ /* 0x000fe40003800000 */
[----:B------:R-:W-:-:S05]  /*6390*/  FFMA R129, R129, R23, R12 ;  /* 0x0000001781817223 */ /* 0x000fca000000000c */
[----:B------:R0:W-:Y:S05]  /*63a0*/  @P1 STG.E desc[UR50][R4.64+0x344], R129 ;  /* 0x0003448104001986 */ /* 0x0001ea000c101932 */
[----:B------:R-:W-:Y:S05]  /*63b0*/  @!P0 BRA `(.L_x_246) ;  /* 0x0000000000048947 */ /* 0x000fea0003800000 */
[----:B------:R0:W5:Y:S02]  /*63c0*/  LDG.E.LTC128B R25, desc[UR50][R8.64+0x340] ;  /* 0x0003403208197981 */ /* 0x000164000c1e1920 */
.L_x_246:
[----:B------:R-:W-:Y:S05]  /*63d0*/  BSYNC B1 ;  /* 0x0000000000017941 */ /* 0x000fea0003800000 */
.L_x_245:
        /* <DEDUP_REMOVED lines=8> */
.L_x_248:
[----:B------:R-:W-:Y:S05]  /*6460*/  BSYNC B1 ;  /* 0x0000000000017941 */ /* 0x000fea0003800000 */
.L_x_247:
        /* <DEDUP_REMOVED lines=8> */
.L_x_250:
[----:B------:R-:W-:Y:S05]  /*64f0*/  BSYNC B1 ;  /* 0x0000000000017941 */ /* 0x000fea0003800000 */
.L_x_249:
[----:B0----5:R-:W-:Y:S01]  /*6500*/  FMUL R3, R25, R22 ;  /* 0x0000001619037220 */ /* 0x021fe20000400000 */
[----:B------:R-:W-:Y:S01]  /*6510*/  ISETP.GT.AND P2, PT, R2, RZ, P0 ;  /* 0x000000ff0200720c */ /* 0x000fe20000744270 */
[----:B------:R-:W-:Y:S02]  /*6520*/  BSSY B1, `(.L_x_251) ;  /* 0x0000005000017945 */ /* 0x000fe40003800000 */
[----:B------:R-:W-:-:S05]  /*6530*/  FFMA R3, R132, R23, R3 ;  /* 0x0000001784037223 */ /* 0x000fca0000000003 */
[----:B------:R0:W-:Y:S05]  /*6540*/  @P3 STG.E desc[UR50][R4.64+0x360], R3 ;  /* 0x0003600304003986 */ /* 0x0001ea000c101932 */
[----:B------:R-:W-:Y:S05]  /*6550*/  @!P2 BRA `(.L_x_252) ;  /* 0x000000000004a947 */ /* 0x000fea0003800000 */
[----:B------:R0:W5:Y:S02]  /*6560*/  LDG.E.LTC128B R25, desc[UR50][R6.64+0x364] ;  /* 0x0003643206197981 */ /* 0x000164000c1e1920 */
.L_x_252:
[----:B------:R-:W-:Y:S05]  /*6570*/  BSYNC B1 ;  /* 0x0000000000017941 */ /* 0x000fea0003800000 */
.L_x_251:
[----:B-----5:R-:W-:Y:S01]  /*6580*/  FMUL R12, R25, R22 ;  /* 0x00000016190c7220 */ /* 0x020fe20000400000 */
[----:B------:R-:W-:Y:S01]  /*6590*/  ISETP.GT.AND P1, PT, R2, 0x8, P1 ;  /* 0x000000080200780c */ /* 0x000fe20000f24270 */
[----:B------:R-:W-:Y:S02]  /*65a0*/  BSSY B1, `(.L_x_253) ;  /* 0x0000005000017945 */ /* 0x000fe40003800000 */
[----:B------:R-:W-:-:S05]  /*65b0*/  FFMA R133, R133, R23, R12 ;  /* 0x0000001785857223 */ /* 0x000fca000000000c */
[----:B------:R0:W-:Y:S05]  /*65c0*/  @P2 STG.E desc[UR50][R4.64+0x364], R133 ;  /* 0x0003648504002986 */ /* 0x0001ea000c101932 */
[----:B------:R-:W-:Y:S05]  /*65d0*/  @!P1 BRA `(.L_x_254) ;  /* 0x0000000000049947 */ /* 0x000fea0003800000 */
[----:B------:R0:W5:Y:S02]  /*65e0*/  LDG.E.LTC128B R25, desc[UR50][R8.64+0x360] ;  /* 0x0003603208197981 */ /* 0x000164000c1e1920 */
.L_x_254:
[----:B------:R-:W-:Y:S05]  /*65f0*/  BSYNC B1 ;  /* 0x0000000000017941 */ /* 0x000fea0003800000 */
.L_x_253:
        /* <DEDUP_REMOVED lines=8> */
.L_x_256:
[----:B------:R-:W-:Y:S05]  /*6680*/  BSYNC B1 ;  /* 0x0000000000017941 */ /* 0x000fea0003800000 */
.L_x_255:
        /* <DEDUP_REMOVED lines=8> */
.L_x_258:
[----:B------:R-:W-:Y:S05]  /*6710*/  BSYNC B1 ;  /* 0x0000000000017941 */ /* 0x000fea0003800000 */
.L_x_257:
[----:B0----5:R-:W-:Y:S01]  /*6720*/  FMUL R3, R25, R22 ;  /* 0x0000001619037220 */ /* 0x021fe20000400000 */
[----:B------:R-:W-:Y:S01]  /*6730*/  ISETP.GT.AND P0, PT, R2, RZ, P1 ;  /* 0x000000ff0200720c */ /* 0x000fe20000f04270 */
[----:B------:R-:W-:Y:S02]  /*6740*/  BSSY B1, `(.L_x_259) ;  /* 0x0000005000017945 */ /* 0x000fe40003800000 */
[----:B------:R-:W-:-:S05]  /*6750*/  FFMA R3, R136, R23, R3 ;  /* 0x0000001788037223 */ /* 0x000fca0000000003 */
[----:B------:R0:W-:Y:S05]  /*6760*/  @P3 STG.E desc[UR50][R4.64+0x380], R3 ;  /* 0x0003800304003986 */ /* 0x0001ea000c101932 */
[----:B------:R-:W-:Y:S05]  /*6770*/  @!P0 BRA `(.L_x_260) ;  /* 0x0000000000048947 */ /* 0x000fea0003800000 */
[----:B------:R0:W5:Y:S02]  /*6780*/  LDG.E.LTC128B R25, desc[UR50][R6.64+0x384] ;  /* 0x0003843206197981 */ /* 0x000164000c1e1920 */
.L_x_260:
[----:B------:R-:W-:Y:S05]  /*6790*/  BSYNC B1 ;  /* 0x0000000000017941 */ /* 0x000fea0003800000 */
.L_x_259:
[----:B-----5:R-:W-:Y:S01]  /*67a0*/  FMUL R12, R25, R22 ;  /* 0x00000016190c7220 */ /* 0x020fe20000400000 */
[----:B------:R-:W-:Y:S01]  /*67b0*/  ISETP.GT.AND P2, PT, R2, 0x8, P2 ;  /* 0x000000080200780c */ /* 0x000fe20001744270 */
[----:B------:R-:W-:Y:S02]  /*67c0*/  BSSY B1, `(.L_x_261) ;  /* 0x0000005000017945 */ /* 0x000fe40003800000 */
[----:B------:R-:W-:-:S05]  /*67d0*/  FFMA R137, R137, R23, R12 ;  /* 0x0000001789897223 */ /* 0x000fca000000000c */
[----:B------:R0:W-:Y:S05]  /*67e0*/  @P0 STG.E desc[UR50][R4.64+0x384], R137 ;  /* 0x0003848904000986 */ /* 0x0001ea000c101932 */
[----:B------:R-:W-:Y:S05]  /*67f0*/  @!P2 BRA `(.L_x_262) ;  /* 0x000000000004a947 */ /* 0x000fea0003800000 */
[----:B------:R0:W5:Y:S02]  /*6800*/  LDG.E.LTC128B R25, desc[UR50][R8.64+0x380] ;  /* 0x0003803208197981 */ /* 0x000164000c1e1920 */
.L_x_262:
[----:B------:R-:W-:Y:S05]  /*6810*/  BSYNC B1 ;  /* 0x0000000000017941 */ /* 0x000fea0003800000 */
.L_x_261:
        /* <DEDUP_REMOVED lines=8> */
.L_x_264:
[----:B------:R-:W-:Y:S05]  /*68a0*/  BSYNC B1 ;  /* 0x0000000000017941 */ /* 0x000fea0003800000 */
.L_x_263:
        /* <DEDUP_REMOVED lines=8> */
.L_x_266:
[----:B------:R-:W-:Y:S05]  /*6930*/  BSYNC B1 ;  /* 0x0000000000017941 */ /* 0x000fea0003800000 */
.L_x_265:
[----:B0----5:R-:W-:Y:S01]  /*6940*/  FMUL R3, R25, R22 ;  /* 0x0000001619037220 */ /* 0x021fe20000400000 */
[----:B------:R-:W-:Y:S01]  /*6950*/  ISETP.GT.AND P1, PT, R2, RZ, P2 ;  /* 0x000000ff0200720c */ /* 0x000fe20001724270 */
[----:B------:R-:W-:Y:S02]  /*6960*/  BSSY B1, `(.L_x_267) ;  /* 0x0000005000017945 */ /* 0x000fe40003800000 */
[----:B------:R-:W-:-:S05]  /*6970*/  FFMA R3, R140, R23, R3 ;  /* 0x000000178c037223 */ /* 0x000fca0000000003 */
[----:B------:R0:W-:Y:S05]  /*6980*/  @P3 STG.E desc[UR50][R4.64+0x3a0], R3 ;  /* 0x0003a00304003986 */ /* 0x0001ea000c101932 */
[----:B------:R-:W-:Y:S05]  /*6990*/  @!P1 BRA `(.L_x_268) ;  /* 0x0000000000049947 */ /* 0x000fea0003800000 */
[----:B------:R0:W5:Y:S02]  /*69a0*/  LDG.E.LTC128B R25, desc[UR50][R6.64+0x3a4] ;  /* 0x0003a43206197981 */ /* 0x000164000c1e1920 */
.L_x_268:
[----:B------:R-:W-:Y:S05]  /*69b0*/  BSYNC B1 ;  /* 0x0000000000017941 */ /* 0x000fea0003800000 */
.L_x_267:
[----:B-----5:R-:W-:Y:S01]  /*69c0*/  FMUL R12, R25, R22 ;  /* 0x00000016190c7220 */ /* 0x020fe20000400000 */
[----:B------:R-:W-:Y:S01]  /*69d0*/  ISETP.GT.AND P0, PT, R2, 0x8, P0 ;  /* 0x000000080200780c */ /* 0x000fe20000704270 */
[----:B------:R-:W-:Y:S02]  /*69e0*/  BSSY B1, `(.L_x_269) ;  /* 0x0000005000017945 */ /* 0x000fe40003800000 */
[----:B------:R-:W-:-:S05]  /*69f0*/  FFMA R141, R141, R23, R12 ;  /* 0x000000178d8d7223 */ /* 0x000fca000000000c */
[----:B------:R0:W-:Y:S05]  /*6a00*/  @P1 STG.E desc[UR50][R4.64+0x3a4], R141 ;  /* 0x0003a48d04001986 */ /* 0x0001ea000c101932 */
[----:B------:R-:W-:Y:S05]  /*6a10*/  @!P0 BRA `(.L_x_270) ;  /* 0x0000000000048947 */ /* 0x000fea0003800000 */
[----:B------:R0:W5:Y:S02]  /*6a20*/  LDG.E.LTC128B R25, desc[UR50][R8.64+0x3a0] ;  /* 0x0003a03208197981 */ /* 0x000164000c1e1920 */
.L_x_270:
[----:B------:R-:W-:Y:S05]  /*6a30*/  BSYNC B1 ;  /* 0x0000000000017941 */ /* 0x000fea0003800000 */
.L_x_269:
        /* <DEDUP_REMOVED lines=8> */
.L_x_272:
[----:B------:R-:W-:Y:S05]  /*6ac0*/  BSYNC B1 ;  /* 0x0000000000017941 */ /* 0x000fea0003800000 */
.L_x_271:
        /* <DEDUP_REMOVED lines=8> */
.L_x_274:
[----:B------:R-:W-:Y:S05]  /*6b50*/  BSYNC B1 ;  /* 0x0000000000017941 */ /* 0x000fea0003800000 */
.L_x_273:
[----:B0----5:R-:W-:Y:S01]  /*6b60*/  FMUL R3, R25, R22 ;  /* 0x0000001619037220 */ /* 0x021fe20000400000 */
[----:B------:R-:W-:Y:S01]  /*6b70*/  ISETP.GT.AND P2, PT, R2, RZ, P0 ;  /* 0x000000ff0200720c */ /* 0x000fe20000744270 */
[----:B------:R-:W-:Y:S02]  /*6b80*/  BSSY B1, `(.L_x_275) ;  /* 0x0000005000017945 */ /* 0x000fe40003800000 */
[----:B------:R-:W-:-:S05]  /*6b90*/  FFMA R3, R144, R23, R3 ;  /* 0x0000001790037223 */ /* 0x000fca0000000003 */
[----:B------:R0:W-:Y:S05]  /*6ba0*/  @P3 STG.E desc[UR50][R4.64+0x3c0], R3 ;  /* 0x0003c00304003986 */ /* 0x0001ea000c101932 */
[----:B------:R-:W-:Y:S05]  /*6bb0*/  @!P2 BRA `(.L_x_276) ;  /* 0x000000000004a947 */ /* 0x000fea0003800000 */
[----:B------:R0:W5:Y:S02]  /*6bc0*/  LDG.E.LTC128B R25, desc[UR50][R6.64+0x3c4] ;  /* 0x0003c43206197981 */ /* 0x000164000c1e1920 */
.L_x_276:
[----:B------:R-:W-:Y:S05]  /*6bd0*/  BSYNC B1 ;  /* 0x0000000000017941 */ /* 0x000fea0003800000 */
.L_x_275:
[----:B-----5:R-:W-:Y:S01]  /*6be0*/  FMUL R12, R25, R22 ;  /* 0x00000016190c7220 */ /* 0x020fe20000400000 */
[----:B------:R-:W-:Y:S01]  /*6bf0*/  ISETP.GT.AND P1, PT, R2, 0x8, P1 ;  /* 0x000000080200780c */ /* 0x000fe20000f24270 */
[----:B------:R-:W-:Y:S02]  /*6c00*/  BSSY B1, `(.L_x_277) ;  /* 0x0000005000017945 */ /* 0x000fe40003800000 */
[----:B------:R-:W-:-:S05]  /*6c10*/  FFMA R145, R145, R23, R12 ;  /* 0x0000001791917223 */ /* 0x000fca000000000c */
[----:B------:R0:W-:Y:S05]  /*6c20*/  @P2 STG.E desc[UR50][R4.64+0x3c4], R145 ;  /* 0x0003c49104002986 */ /* 0x0001ea000c101932 */
[----:B------:R-:W-:Y:S05]  /*6c30*/  @!P1 BRA `(.L_x_278) ;  /* 0x0000000000049947 */ /* 0x000fea0003800000 */
[----:B------:R0:W5:Y:S02]  /*6c40*/  LDG.E.LTC128B R25, desc[UR50][R8.64+0x3c0] ;  /* 0x0003c03208197981 */ /* 0x000164000c1e1920 */
.L_x_278:
[----:B------:R-:W-:Y:S05]  /*6c50*/  BSYNC B1 ;  /* 0x0000000000017941 */ /* 0x000fea0003800000 */
.L_x_277:
        /* <DEDUP_REMOVED lines=8> */
.L_x_280:
[----:B------:R-:W-:Y:S05]  /*6ce0*/  BSYNC B1 ;  /* 0x0000000000017941 */ /* 0x000fea0003800000 */
.L_x_279:
        /* <DEDUP_REMOVED lines=8> */
.L_x_282:
[----:B------:R-:W-:Y:S05]  /*6d70*/  BSYNC B1 ;  /* 0x0000000000017941 */ /* 0x000fea0003800000 */
.L_x_281:
[----:B0----5:R-:W-:Y:S01]  /*6d80*/  FMUL R3, R25, R22 ;  /* 0x0000001619037220 */ /* 0x021fe20000400000 */
[----:B------:R-:W-:Y:S01]  /*6d90*/  ISETP.GT.AND P0, PT, R2, RZ, P1 ;  /* 0x000000ff0200720c */ /* 0x000fe20000f04270 */
[----:B------:R-:W-:Y:S02]  /*6da0*/  BSSY B1, `(.L_x_283) ;  /* 0x0000005000017945 */ /* 0x000fe40003800000 */
[----:B------:R-:W-:-:S05]  /*6db0*/  FFMA R3, R148, R23, R3 ;  /* 0x0000001794037223 */ /* 0x000fca0000000003 */
[----:B------:R0:W-:Y:S05]  /*6dc0*/  @P3 STG.E desc[UR50][R4.64+0x3e0], R3 ;  /* 0x0003e00304003986 */ /* 0x0001ea000c101932 */
[----:B------:R-:W-:Y:S05]  /*6dd0*/  @!P0 BRA `(.L_x_284) ;  /* 0x0000000000048947 */ /* 0x000fea0003800000 */
[----:B------:R0:W5:Y:S02]  /*6de0*/  LDG.E.LTC128B R25, desc[UR50][R6.64+0x3e4] ;  /* 0x0003e43206197981 */ /* 0x000164000c1e1920 */
.L_x_284:
[----:B------:R-:W-:Y:S05]  /*6df0*/  BSYNC B1 ;  /* 0x0000000000017941 */ /* 0x000fea0003800000 */
.L_x_283:
[----:B-----5:R-:W-:Y:S01]  /*6e00*/  FMUL R0, R25, R22 ;  /* 0x0000001619007220 */ /* 0x020fe20000400000 */
[----:B------:R-:W-:Y:S01]  /*6e10*/  ISETP.GT.AND P2, PT, R2, 0x8, P2 ;  /* 0x000000080200780c */ /* 0x000fe20001744270 */
[----:B------:R-:W-:Y:S02]  /*6e20*/  BSSY B1, `(.L_x_285) ;  /* 0x0000005000017945 */ /* 0x000fe40003800000 */
[----:B------:R-:W-:-:S05]  /*6e30*/  FFMA R149, R149, R23, R0 ;  /* 0x0000001795957223 */ /* 0x000fca0000000000 */
[----:B------:R0:W-:Y:S05]  /*6e40*/  @P0 STG.E desc[UR50][R4.64+0x3e4], R149 ;  /* 0x0003e49504000986 */ /* 0x0001ea000c101932 */
[----:B------:R-:W-:Y:S05]  /*6e50*/  @!P2 BRA `(.L_x_286) ;  /* 0x000000000004a947 */ /* 0x000fea0003800000 */
[----:B------:R0:W5:Y:S02]  /*6e60*/  LDG.E.LTC128B R25, desc[UR50][R8.64+0x3e0] ;  /* 0x0003e03208197981 */ /* 0x000164000c1e1920 */
.L_x_286:
[----:B------:R-:W-:Y:S05]  /*6e70*/  BSYNC B1 ;  /* 0x0000000000017941 */ /* 0x000fea0003800000 */
.L_x_285:
[----:B0----5:R-:W-:Y:S01]  /*6e80*/  FMUL R3, R25, R22 ;  /* 0x0000001619037220 */ /* 0x021fe20000400000 */
[----:B------:R-:W-:Y:S01]  /*6e90*/  ISETP.GT.AND P1, PT, R2, 0x8, P1 ;  /* 0x000000080200780c */ /* 0x000fe20000f24270 */
[----:B------:R-:W-:Y:S01]  /*6ea0*/  @P2 IMAD.MOV.U32 R2, RZ, RZ, R10 ;  /* 0x000000ffff022224 */ /* 0x000fe200078e000a */
[----:B------:R-:W-:Y:S01]  /*6eb0*/  BSSY B1, `(.L_x_287) ;  /* 0x0000006000017945 */ /* 0x000fe20003800000 */
[----:B------:R-:W-:Y:S01]  /*6ec0*/  FFMA R5, R150, R23, R3 ;  /* 0x0000001796057223 */ /* 0x000fe20000000003 */
[----:B------:R-:W-:-:S05]  /*6ed0*/  @P2 IMAD.MOV.U32 R3, RZ, RZ, R11 ;  /* 0x000000ffff032224 */ /* 0x000fca00078e000b */
[----:B------:R0:W-:Y:S04]  /*6ee0*/  @P2 STG.E desc[UR50][R2.64+0x3e0], R5 ;  /* 0x0003e00502002986 */ /* 0x0001e8000c101932 */
[----:B------:R-:W-:Y:S05]  /*6ef0*/  @!P1 BRA `(.L_x_288) ;  /* 0x0000000000049947 */ /* 0x000fea0003800000 */
[----:B------:R0:W5:Y:S02]  /*6f00*/  LDG.E.LTC128B R25, desc[UR50][R8.64+0x3e4] ;  /* 0x0003e43208197981 */ /* 0x000164000c1e1920 */
.L_x_288:
[----:B------:R-:W-:Y:S05]  /*6f10*/  BSYNC B1 ;  /* 0x0000000000017941 */ /* 0x000fea0003800000 */
.L_x_287:
[----:B-----5:R-:W-:-:S04]  /*6f20*/  FMUL R0, R25, R22 ;  /* 0x0000001619007220 */ /* 0x020fc80000400000 */
[----:B------:R-:W-:Y:S01]  /*6f30*/  FFMA R151, R151, R23, R0 ;  /* 0x0000001797977223 */ /* 0x000fe20000000000 */
[----:B------:R-:W-:Y:S06]  /*6f40*/  @!P1 BRA `(.L_x_289) ;  /* 0x0000001c00409947 */ /* 0x000fec0003800000 */
[----:B------:R0:W-:Y:S01]  /*6f50*/  STG.E desc[UR50][R10.64+0x3e4], R151 ;  /* 0x0003e4970a007986 */ /* 0x0001e2000c101932 */
[----:B------:R-:W-:Y:S05]  /*6f60*/  BRA `(.L_x_289) ;  /* 0x0000001c00387947 */ /* 0x000fea0003800000 */
.L_x_36:
[----:B------:R-:W-:Y:S01]  /*6f70*/  ULDC.64 UR4, c[0x0][0x5c0] ;  /* 0x0001700000047ab9 */ /* 0x000fe20000000a00 */
[-C--:B------:R-:W-:Y:S01]  /*6f80*/  FMUL R3, R24, R23.reuse ;  /* 0x0000001718037220 */ /* 0x080fe20000400000 */
[----:B------:R-:W-:Y:S01]  /*6f90*/  LEA R4, P0, R174, UR4, 0x2 ;  /* 0x00000004ae047c11 */ /* 0x000fe2000f8010ff */
[-C--:B------:R-:W-:Y:S01]  /*6fa0*/  FMUL R25, R25, R23.reuse ;  /* 0x0000001719197220 */ /* 0x080fe20000400000 */
[----:B------:R-:W-:Y:S01]  /*6fb0*/  ISETP.GT.AND P2, PT, R0, 0x1, PT ;  /* 0x000000010000780c */ /* 0x000fe20003f44270 */
[-C--:B------:R-:W-:Y:S01]  /*6fc0*/  FMUL R9, R26, R23.reuse ;  /* 0x000000171a097220 */ /* 0x080fe20000400000 */
[----:B------:R-:W-:Y:S01]  /*6fd0*/  LEA.HI.X R5, R174, UR5, R179, 0x2, P0 ;  /* 0x00000005ae057c11 */ /* 0x000fe200080f14b3 */
[-C--:B------:R-:W-:Y:S01]  /*6fe0*/  FMUL R27, R27, R23.reuse ;  /* 0x000000171b1b7220 */ /* 0x080fe20000400000 */
[C---:B------:R-:W-:Y:S01]  /*6ff0*/  ISETP.GT.AND P4, PT, R2.reuse, RZ, P2 ;  /* 0x000000ff0200720c */ /* 0x040fe20001784270 */
[-C--:B------:R-:W-:Y:S01]  /*7000*/  FMUL R29, R29, R23.reuse ;  /* 0x000000171d1d7220 */ /* 0x080fe20000400000 */
[----:B------:R-:W-:Y:S01]  /*7010*/  ISETP.GT.AND P1, PT, R2, 0x8, P1 ;  /* 0x000000080200780c */ /* 0x000fe20000f24270 */
[----:B------:R0:W-:Y:S01]  /*7020*/  @P3 STG.E desc[UR50][R4.64], R3 ;  /* 0x0000000304003986 */ /* 0x0001e2000c101932 */
[----:B------:R-:W-:Y:S01]  /*7030*/  ISETP.GT.AND P3, PT, R0, 0x8, PT ;  /* 0x000000080000780c */ /* 0x000fe20003f64270 */
[-C--:B------:R-:W-:Y:S01]  /*7040*/  FMUL R31, R31, R23.reuse ;  /* 0x000000171f1f7220 */ /* 0x080fe20000400000 */
[C---:B------:R-:W-:Y:S01]  /*7050*/  SHF.L.U64.HI R11, R10.reuse, 0x5, R11 ;  /* 0x000000050a0b7819 */ /* 0x040fe2000001020b */
[-C--:B------:R-:W-:Y:S01]  /*7060*/  FMUL R33, R33, R23.reuse ;  /* 0x0000001721217220 */ /* 0x080fe20000400000 */
[----:B------:R-:W-:Y:S01]  /*7070*/  LEA R6, P6, R10, R4, 0x5 ;  /* 0x000000040a067211 */ /* 0x000fe200078c28ff */
[-C--:B------:R-:W-:Y:S01]  /*7080*/  FMUL R35, R35, R23.reuse ;  /* 0x0000001723237220 */ /* 0x080fe20000400000 */
[C---:B------:R-:W-:Y:S01]  /*7090*/  ISETP.GT.AND P2, PT, R2.reuse, 0x8, P2 ;  /* 0x000000080200780c */ /* 0x040fe20001744270 */
[-C--:B------:R-:W-:Y:S01]  /*70a0*/  FMUL R37, R37, R23.reuse ;  /* 0x0000001725257220 */ /* 0x080fe20000400000 */
[----:B------:R-:W-:Y:S01]  /*70b0*/  ISETP.GT.AND P5, PT, R2, RZ, P3 ;  /* 0x000000ff0200720c */ /* 0x000fe20001fa4270 */
[----:B------:R-:W-:Y:S01]  /*70c0*/  IMAD.X R7, R11, 0x1, R5, P6 ;  /* 0x000000010b077824 */ /* 0x000fe200030e0605 */
[----:B------:R-:W-:Y:S01]  /*70d0*/  ISETP.GT.AND P0, PT, R0, 0x9, PT ;  /* 0x000000090000780c */ /* 0x000fe20003f04270 */
[----:B------:R-:W-:Y:S01]  /*70e0*/  @P4 STG.E desc[UR50][R4.64+0x4], R25 ;  /* 0x0000041904004986 */ /* 0x000fe2000c101932 */
[-C--:B0-----:R-:W-:Y:S01]  /*70f0*/  FMUL R3, R28, R23.reuse ;  /* 0x000000171c037220 */ /* 0x081fe20000400000 */
[----:B------:R-:W-:Y:S01]  /*7100*/  ISETP.GT.AND P3, PT, R2, 0x8, P3 ;  /* 0x000000080200780c */ /* 0x000fe20001f64270 */
[-C--:B------:R-:W-:Y:S01]  /*7110*/  FMUL R11, R30, R23.reuse ;  /* 0x000000171e0b7220 */ /* 0x080fe20000400000 */
[----:B------:R0:W-:Y:S01]  /*7120*/  @P1 STG.E desc[UR50][R6.64], R9 ;  /* 0x0000000906001986 */ /* 0x0001e2000c101932 */
[----:B------:R-:W-:Y:S01]  /*7130*/  ISETP.GT.AND P4, PT, R2, RZ, P0 ;  /* 0x000000ff0200720c */ /* 0x000fe20000784270 */
[-C--:B------:R-:W-:Y:S01]  /*7140*/  FMUL R39, R39, R23.reuse ;  /* 0x0000001727277220 */ /* 0x080fe20000400000 */
[----:B------:R-:W-:Y:S01]  /*7150*/  ISETP.GT.AND P1, PT, R0, 0x10, PT ;  /* 0x000000100000780c */ /* 0x000fe20003f24270 */
[----:B------:R-:W-:Y:S01]  /*7160*/  @P2 STG.E desc[UR50][R6.64+0x4], R27 ;  /* 0x0000041b06002986 */ /* 0x000fe2000c101932 */
[----:B------:R-:W-:Y:S01]  /*7170*/  ISETP.GT.AND P0, PT, R2, 0x8, P0 ;  /* 0x000000080200780c */ /* 0x000fe20000704270 */
[-C--:B------:R-:W-:Y:S01]  /*7180*/  FMUL R41, R41, R23.reuse ;  /* 0x0000001729297220 */ /* 0x080fe20000400000 */
[----:B------:R-:W-:Y:S01]  /*7190*/  ISETP.GT.AND P2, PT, R0, 0x11, PT ;  /* 0x000000110000780c */ /* 0x000fe20003f44270 */
[----:B------:R1:W-:Y:S01]  /*71a0*/  @P5 STG.E desc[UR50][R4.64+0x20], R3 ;  /* 0x0000200304005986 */ /* 0x0003e2000c101932 */
[C---:B------:R-:W-:Y:S01]  /*71b0*/  ISETP.GT.AND P5, PT, R2.reuse, RZ, P1 ;  /* 0x000000ff0200720c */ /* 0x040fe20000fa4270 */
[-C--:B------:R-:W-:Y:S01]  /*71c0*/  FMUL R43, R43, R23.reuse ;  /* 0x000000172b2b7220 */ /* 0x080fe20000400000 */
[----:B------:R-:W-:Y:S01]  /*71d0*/  ISETP.GT.AND P1, PT, R2, 0x8, P1 ;  /* 0x000000080200780c */ /* 0x000fe20000f24270 */
[-C--:B0-----:R-:W-:Y:S01]  /*71e0*/  FMUL R9, R32, R23.reuse ;  /* 0x0000001720097220 */ /* 0x081fe20000400000 */
[-C--:B------:R-:W-:Y:S01]  /*71f0*/  FMUL R45, R45, R23.reuse ;  /* 0x000000172d2d7220 */ /* 0x080fe20000400000 */
[----:B------:R-:W-:Y:S01]  /*7200*/  @P4 STG.E desc[UR50][R4.64+0x24], R29 ;  /* 0x0000241d04004986 */ /* 0x000fe2000c101932 */
[-C--:B------:R-:W-:Y:S01]  /*7210*/  FMUL R47, R47, R23.reuse ;  /* 0x000000172f2f7220 */ /* 0x080fe20000400000 */
[-C--:B------:R-:W-:Y:S01]  /*7220*/  FMUL R49, R49, R23.reuse ;  /* 0x0000001731317220 */ /* 0x080fe20000400000 */
[-C--:B------:R-:W-:Y:S01]  /*7230*/  FMUL R51, R51, R23.reuse ;  /* 0x0000001733337220 */ /* 0x080fe20000400000 */
[----:B------:R0:W-:Y:S01]  /*7240*/  @P3 STG.E desc[UR50][R6.64+0x20], R11 ;  /* 0x0000200b06003986 */ /* 0x0001e2000c101932 */
[----:B------:R-:W-:Y:S01]  /*7250*/  ISETP.GT.AND P3, PT, R2, RZ, P2 ;  /* 0x000000ff0200720c */ /* 0x000fe20001764270 */
[-C--:B-1----:R-:W-:Y:S01]  /*7260*/  FMUL R3, R34, R23.reuse ;  /* 0x0000001722037220 */ /* 0x082fe20000400000 */
[----:B------:R-:W-:Y:S01]  /*7270*/  ISETP.GT.AND P2, PT, R2, 0x8, P2 ;  /* 0x000000080200780c */ /* 0x000fe20001744270 */
[----:B------:R-:W-:Y:S01]  /*7280*/  @P0 STG.E desc[UR50][R6.64+0x24], R31 ;  /* 0x0000241f06000986 */ /* 0x000fe2000c101932 */
[C---:B------:R-:W-:Y:S01]  /*7290*/  ISETP.GT.AND P0, PT, R0.reuse, 0x19, PT ;  /* 0x000000190000780c */ /* 0x040fe20003f04270 */
[-C--:B------:R-:W-:Y:S01]  /*72a0*/  FMUL R53, R53, R23.reuse ;  /* 0x0000001735357220 */ /* 0x080fe20000400000 */
[-C--:B------:R-:W-:Y:S01]  /*72b0*/  FMUL R55, R55, R23.reuse ;  /* 0x0000001737377220 */ /* 0x080fe20000400000 */
[----:B------:R1:W-:Y:S01]  /*72c0*/  @P5 STG.E desc[UR50][R4.64+0x40], R9 ;  /* 0x0000400904005986 */ /* 0x0003e2000c101932 */
[----:B------:R-:W-:Y:S01]  /*72d0*/  ISETP.GT.AND P5, PT, R0, 0x18, PT ;  /* 0x000000180000780c */ /* 0x000fe20003fa4270 */
[-C--:B------:R-:W-:Y:S01]  /*72e0*/  FMUL R57, R57, R23.reuse ;  /* 0x0000001739397220 */ /* 0x080fe20000400000 */
[-C--:B------:R-:W-:Y:S01]  /*72f0*/  FMUL R59, R59, R23.reuse ;  /* 0x000000173b3b7220 */ /* 0x080fe20000400000 */
[-C--:B0-----:R-:W-:Y:S01]  /*7300*/  FMUL R11, R38, R23.reuse ;  /* 0x00000017260b7220 */ /* 0x081fe20000400000 */
[C---:B------:R-:W-:Y:S01]  /*7310*/  ISETP.GT.AND P4, PT, R2.reuse, RZ, P5 ;  /* 0x000000ff0200720c */ /* 0x040fe20002f84270 */
[----:B------:R-:W-:Y:S01]  /*7320*/  @P3 STG.E desc[UR50][R4.64+0x44], R33 ;  /* 0x0000442104003986 */ /* 0x000fe2000c101932 */
[C---:B------:R-:W-:Y:S01]  /*7330*/  ISETP.GT.AND P3, PT, R2.reuse, RZ, P0 ;  /* 0x000000ff0200720c */ /* 0x040fe20000764270 */
[-C--:B------:R-:W-:Y:S01]  /*7340*/  FMUL R61, R61, R23.reuse ;  /* 0x000000173d3d7220 */ /* 0x080fe20000400000 */
[----:B------:R-:W-:Y:S01]  /*7350*/  ISETP.GT.AND P0, PT, R2, 0x8, P0 ;  /* 0x000000080200780c */ /* 0x000fe20000704270 */
[----:B------:R0:W-:Y:S01]  /*7360*/  @P1 STG.E desc[UR50][R6.64+0x40], R3 ;  /* 0x0000400306001986 */ /* 0x0001e2000c101932 */
[----:B------:R-:W-:Y:S01]  /*7370*/  ISETP.GT.AND P1, PT, R0, 0x20, PT ;  /* 0x000000200000780c */ /* 0x000fe20003f24270 */
[-C--:B-1----:R-:W-:Y:S01]  /*7380*/  FMUL R9, R36, R23.reuse ;  /* 0x0000001724097220 */ /* 0x082fe20000400000 */
[-C--:B------:R-:W-:Y:S01]  /*7390*/  FMUL R63, R63, R23.reuse ;  /* 0x000000173f3f7220 */ /* 0x080fe20000400000 */
[----:B------:R-:W-:Y:S01]  /*73a0*/  @P2 STG.E desc[UR50][R6.64+0x44], R35 ;  /* 0x0000442306002986 */ /* 0x000fe2000c101932 */
[----:B------:R-:W-:Y:S01]  /*73b0*/  ISETP.GT.AND P2, PT, R2, 0x8, P5 ;  /* 0x000000080200780c */ /* 0x000fe20002f44270 */
[-C--:B------:R-:W-:Y:S01]  /*73c0*/  FMUL R65, R65, R23.reuse ;  /* 0x0000001741417220 */ /* 0x080fe20000400000 */
[----:B------:R-:W-:Y:S01]  /*73d0*/  ISETP.GT.AND P5, PT, R0, 0x21, PT ;  /* 0x000000210000780c */ /* 0x000fe20003fa4270 */
[----:B------:R1:W-:Y:S01]  /*73e0*/  @P4 STG.E desc[UR50][R4.64+0x60], R9 ;  /* 0x0000600904004986 */ /* 0x0003e2000c101932 */
[C---:B------:R-:W-:Y:S01]  /*73f0*/  ISETP.GT.AND P4, PT, R2.reuse, RZ, P1 ;  /* 0x000000ff0200720c */ /* 0x040fe20000f84270 */
[-C--:B------:R-:W-:Y:S01]  /*7400*/  FMUL R67, R67, R23.reuse ;  /* 0x0000001743437220 */ /* 0x080fe20000400000 */
[C---:B------:R-:W-:Y:S01]  /*7410*/  ISETP.GT.AND P1, PT, R2.reuse, 0x8, P1 ;  /* 0x000000080200780c */ /* 0x040fe20000f24270 */
[----:B------:R-:W-:Y:S01]  /*7420*/  @P3 STG.E desc[UR50][R4.64+0x64], R37 ;  /* 0x0000642504003986 */ /* 0x000fe2000c101932 */
[----:B------:R-:W-:Y:S01]  /*7430*/  ISETP.GT.AND P3, PT, R2, RZ, P5 ;  /* 0x000000ff0200720c */ /* 0x000fe20002f64270 */
[-C--:B0-----:R-:W-:Y:S01]  /*7440*/  FMUL R3, R40, R23.reuse ;  /* 0x0000001728037220 */ /* 0x081fe20000400000 */
[-C--:B------:R-:W-:Y:S01]  /*7450*/  FMUL R69, R69, R23.reuse ;  /* 0x0000001745457220 */ /* 0x080fe20000400000 */
[-C--:B------:R-:W-:Y:S01]  /*7460*/  FMUL R71, R71, R23.reuse ;  /* 0x0000001747477220 */ /* 0x080fe20000400000 */
[-C--:B------:R-:W-:Y:S01]  /*7470*/  FMUL R73, R73, R23.reuse ;  /* 0x0000001749497220 */ /* 0x080fe20000400000 */
[----:B------:R0:W-:Y:S01]  /*7480*/  @P2 STG.E desc[UR50][R6.64+0x60], R11 ;  /* 0x0000600b06002986 */ /* 0x0001e2000c101932 */
[----:B------:R-:W-:Y:S01]  /*7490*/  ISETP.GT.AND P2, PT, R2, 0x8, P5 ;  /* 0x000000080200780c */ /* 0x000fe20002f44270 */
[-C--:B-1----:R-:W-:Y:S01]  /*74a0*/  FMUL R9, R42, R23.reuse ;  /* 0x000000172a097220 */ /* 0x082fe20000400000 */
[C---:B------:R-:W-:Y:S01]  /*74b0*/  ISETP.GT.AND P5, PT, R0.reuse, 0x28, PT ;  /* 0x000000280000780c */ /* 0x040fe20003fa4270 */
[----:B------:R-:W-:Y:S01]  /*74c0*/  @P0 STG.E desc[UR50][R6.64+0x64], R39 ;  /* 0x0000642706000986 */ /* 0x000fe2000c101932 */
[----:B------:R-:W-:Y:S01]  /*74d0*/  ISETP.GT.AND P0, PT, R0, 0x29, PT ;  /* 0x000000290000780c */ /* 0x000fe20003f04270 */
[-C--:B------:R-:W-:Y:S01]  /*74e0*/  FMUL R75, R75, R23.reuse ;  /* 0x000000174b4b7220 */ /* 0x080fe20000400000 */
[-C--:B------:R-:W-:Y:S01]  /*74f0*/  FMUL R77, R77, R23.reuse ;  /* 0x000000174d4d7220 */ /* 0x080fe20000400000 */
[----:B------:R1:W-:Y:S01]  /*7500*/  @P4 STG.E desc[UR50][R4.64+0x80], R3 ;  /* 0x0000800304004986 */ /* 0x0003e2000c101932 */
[C---:B------:R-:W-:Y:S01]  /*7510*/  ISETP.GT.AND P4, PT, R2.reuse, RZ, P5 ;  /* 0x000000ff0200720c */ /* 0x040fe20002f84270 */
[-C--:B------:R-:W-:Y:S01]  /*7520*/  FMUL R79, R79, R23.reuse ;  /* 0x000000174f4f7220 */ /* 0x080fe20000400000 */
[-C--:B------:R-:W-:Y:S01]  /*7530*/  FMUL R81, R81, R23.reuse ;  /* 0x0000001751517220 */ /* 0x080fe20000400000 */
[----:B------:R-:W-:Y:S01]  /*7540*/  @P3 STG.E desc[UR50][R4.64+0x84], R41 ;  /* 0x0000842904003986 */ /* 0x000fe2000c101932 */
[----:B------:R-:W-:Y:S01]  /*7550*/  ISETP.GT.AND P3, PT, R2, RZ, P0 ;  /* 0x000000ff0200720c */ /* 0x000fe20000764270 */
[-C--:B0-----:R-:W-:Y:S01]  /*7560*/  FMUL R11, R46, R23.reuse ;  /* 0x000000172e0b7220 */ /* 0x081fe20000400000 */
[----:B------:R-:W-:Y:S01]  /*7570*/  ISETP.GT.AND P0, PT, R2, 0x8, P0 ;  /* 0x000000080200780c */ /* 0x000fe20000704270 */
[----:B------:R0:W-:Y:S01]  /*7580*/  @P1 STG.E desc[UR50][R6.64+0x80], R9 ;  /* 0x0000800906001986 */ /* 0x0001e2000c101932 */
[----:B------:R-:W-:Y:S01]  /*7590*/  ISETP.GT.AND P1, PT, R0, 0x30, PT ;  /* 0x000000300000780c */ /* 0x000fe20003f24270 */
[-C--:B------:R-:W-:Y:S01]  /*75a0*/  FMUL R83, R83, R23.reuse ;  /* 0x0000001753537220 */ /* 0x080fe20000400000 */
[-C--:B------:R-:W-:Y:S01]  /*75b0*/  FMUL R85, R85, R23.reuse ;  /* 0x0000001755557220 */ /* 0x080fe20000400000 */
[----:B------:R-:W-:Y:S01]  /*75c0*/  @P2 STG.E desc[UR50][R6.64+0x84], R43 ;  /* 0x0000842b06002986 */ /* 0x000fe2000c101932 */
[-C--:B-1----:R-:W-:Y:S01]  /*75d0*/  FMUL R3, R44, R23.reuse ;  /* 0x000000172c037220 */ /* 0x082fe20000400000 */
[----:B------:R-:W-:Y:S01]  /*75e0*/  ISETP.GT.AND P2, PT, R2, 0x8, P5 ;  /* 0x000000080200780c */ /* 0x000fe20002f44270 */
[-C--:B------:R-:W-:Y:S01]  /*75f0*/  FMUL R87, R87, R23.reuse ;  /* 0x0000001757577220 */ /* 0x080fe20000400000 */
[----:B------:R-:W-:Y:S01]  /*7600*/  ISETP.GT.AND P5, PT, R0, 0x31, PT ;  /* 0x000000310000780c */ /* 0x000fe20003fa4270 */
[-C--:B------:R-:W-:Y:S01]  /*7610*/  FMUL R89, R89, R23.reuse ;  /* 0x0000001759597220 */ /* 0x080fe20000400000 */
[----:B------:R1:W-:Y:S01]  /*7620*/  @P4 STG.E desc[UR50][R4.64+0xa0], R3 ;  /* 0x0000a00304004986 */ /* 0x0003e2000c101932 */
[----:B------:R-:W-:Y:S01]  /*7630*/  ISETP.GT.AND P4, PT, R2, RZ, P1 ;  /* 0x000000ff0200720c */ /* 0x000fe20000f84270 */
[-C--:B0-----:R-:W-:Y:S01]  /*7640*/  FMUL R9, R48, R23.reuse ;  /* 0x0000001730097220 */ /* 0x081fe20000400000 */
[C---:B------:R-:W-:Y:S01]  /*7650*/  ISETP.GT.AND P1, PT, R2.reuse, 0x8, P1 ;  /* 0x000000080200780c */ /* 0x040fe20000f24270 */
[----:B------:R-:W-:Y:S01]  /*7660*/  @P3 STG.E desc[UR50][R4.64+0xa4], R45 ;  /* 0x0000a42d04003986 */ /* 0x000fe2000c101932 */
[C---:B------:R-:W-:Y:S01]  /*7670*/  ISETP.GT.AND P3, PT, R2.reuse, RZ, P5 ;  /* 0x000000ff0200720c */ /* 0x040fe20002f64270 */
[-C--:B------:R-:W-:Y:S01]  /*7680*/  FMUL R91, R91, R23.reuse ;  /* 0x000000175b5b7220 */ /* 0x080fe20000400000 */
[-C--:B------:R-:W-:Y:S01]  /*7690*/  FMUL R93, R93, R23.reuse ;  /* 0x000000175d5d7220 */ /* 0x080fe20000400000 */
[-C--:B------:R-:W-:Y:S01]  /*76a0*/  FMUL R95, R95, R23.reuse ;  /* 0x000000175f5f7220 */ /* 0x080fe20000400000 */
[----:B------:R0:W-:Y:S01]  /*76b0*/  @P2 STG.E desc[UR50][R6.64+0xa0], R11 ;  /* 0x0000a00b06002986 */ /* 0x0001e2000c101932 */
[----:B------:R-:W-:Y:S01]  /*76c0*/  ISETP.GT.AND P2, PT, R2, 0x8, P5 ;  /* 0x000000080200780c */ /* 0x000fe20002f44270 */
[-C--:B------:R-:W-:Y:S01]  /*76d0*/  FMUL R97, R97, R23.reuse ;  /* 0x0000001761617220 */ /* 0x080fe20000400000 */
[----:B------:R-:W-:Y:S01]  /*76e0*/  ISETP.GT.AND P5, PT, R0, 0x38, PT ;  /* 0x000000380000780c */ /* 0x000fe20003fa4270 */
[----:B------:R-:W-:Y:S01]  /*76f0*/  @P0 STG.E desc[UR50][R6.64+0xa4], R47 ;  /* 0x0000a42f06000986 */ /* 0x000fe2000c101932 */
[-C--:B-1----:R-:W-:Y:S01]  /*7700*/  FMUL R3, R50, R23.reuse ;  /* 0x0000001732037220 */ /* 0x082fe20000400000 */
[----:B------:R-:W-:Y:S01]  /*7710*/  ISETP.GT.AND P0, PT, R0, 0x39, PT ;  /* 0x000000390000780c */ /* 0x000fe20003f04270 */
        /* <DEDUP_REMOVED lines=45> */
[C---:B------:R-:W-:Y:S01]  /*79f0*/  ISETP.GT.AND P1, PT, R0.reuse, 0x50, PT ;  /* 0x000000500000780c */ /* 0x040fe20003f24270 */
[-C--:B------:R-:W-:Y:S01]  /*7a00*/  FMUL R127, R127, R23.reuse ;  /* 0x000000177f7f7220 */ /* 0x080fe20000400000 */
[----:B------:R-:W-:Y:S01]  /*7a10*/  ISETP.GT.AND P6, PT, R0, 0xd8, PT ;  /* 0x000000d80000780c */ /* 0x000fe20003fc4270 */
        /* <DEDUP_REMOVED lines=43> */
[----:B0-----:R-:W-:Y:S01]  /*7cd0*/  FMUL R3, R72, R23 ;  /* 0x0000001748037220 */ /* 0x001fe20000400000 */
[C---:B------:R-:W-:Y:S01]  /*7ce0*/  ISETP.GT.AND P1, PT, R2.reuse, 0x8, P1 ;  /* 0x000000080200780c */ /* 0x040fe20000f24270 */
[----:B------:R-:W-:Y:S01]  /*7cf0*/  @P3 STG.E desc[UR50][R4.64+0x164], R69 ;  /* 0x0001644504003986 */ /* 0x000fe2000c101932 */
[----:B------:R-:W-:-:S04]  /*7d00*/  ISETP.GT.AND P3, PT, R2, RZ, P5 ;  /* 0x000000ff0200720c */ /* 0x000fc80002f64270 */
[----:B------:R0:W-:Y:S01]  /*7d10*/  @P2 STG.E desc[UR50][R6.64+0x160], R11 ;  /* 0x0001600b06002986 */ /* 0x0001e2000c101932 */
[----:B------:R-:W-:Y:S02]  /*7d20*/  ISETP.GT.AND P2, PT, R2, 0x8, P5 ;  /* 0x000000080200780c */ /* 0x000fe40002f44270 */
[----:B------:R-:W-:Y:S01]  /*7d30*/  ISETP.GT.AND P5, PT, R0, 0x68, PT ;  /* 0x000000680000780c */ /* 0x000fe20003fa4270 */
[----:B------:R-:W-:Y:S01]  /*7d40*/  @P0 STG.E desc[UR50][R6.64+0x164], R71 ;  /* 0x0001644706000986 */ /* 0x000fe2000c101932 */
[----:B-1----:R-:W-:Y:S01]  /*7d50*/  FMUL R9, R74, R23 ;  /* 0x000000174a097220 */ /* 0x002fe20000400000 */
[----:B------:R-:W-:Y:S02]  /*7d60*/  ISETP.GT.AND P0, PT, R0, 0x69, PT ;  /* 0x000000690000780c */ /* 0x000fe40003f04270 */
[----:B------:R1:W-:Y:S01]  /*7d70*/  @P4 STG.E desc[UR50][R4.64+0x180], R3 ;  /* 0x0001800304004986 */ /* 0x0003e2000c101932 */
[----:B------:R-:W-:-:S03]  /*7d80*/  ISETP.GT.AND P4, PT, R2, RZ, P5 ;  /* 0x000000ff0200720c */ /* 0x000fc60002f84270 */
[----:B------:R-:W-:Y:S01]  /*7d90*/  @P3 STG.E desc[UR50][R4.64+0x184], R73 ;  /* 0x0001844904003986 */ /* 0x000fe2000c101932 */
[----:B------:R-:W-:Y:S01]  /*7da0*/  ISETP.GT.AND P3, PT, R2, RZ, P0 ;  /* 0x000000ff0200720c */ /* 0x000fe20000764270 */
[----:B0-----:R-:W-:Y:S01]  /*7db0*/  FMUL R11, R78, R23 ;  /* 0x000000174e0b7220 */ /* 0x001fe20000400000 */
[----:B------:R-:W-:Y:S01]  /*7dc0*/  ISETP.GT.AND P0, PT, R2, 0x8, P0 ;  /* 0x000000080200780c */ /* 0x000fe20000704270 */
[----:B------:R0:W-:Y:S01]  /*7dd0*/  @P1 STG.E desc[UR50][R6.64+0x180], R9 ;  /* 0x0001800906001986 */ /* 0x0001e2000c101932 */
[----:B------:R-:W-:-:S03]  /*7de0*/  ISETP.GT.AND P1, PT, R0, 0x70, PT ;  /* 0x000000700000780c */ /* 0x000fc60003f24270 */
[----:B------:R-:W-:Y:S01]  /*7df0*/  @P2 STG.E desc[UR50][R6.64+0x184], R75 ;  /* 0x0001844b06002986 */ /* 0x000fe2000c101932 */
[-C--:B-1----:R-:W-:Y:S01]  /*7e00*/  FMUL R3, R76, R23.reuse ;  /* 0x000000174c037220 */ /* 0x082fe20000400000 */
[----:B------:R-:W-:Y:S02]  /*7e10*/  ISETP.GT.AND P2, PT, R2, 0x8, P5 ;  /* 0x000000080200780c */ /* 0x000fe40002f44270 */
[----:B------:R-:W-:Y:S02]  /*7e20*/  ISETP.GT.AND P5, PT, R0, 0x71, PT ;  /* 0x000000710000780c */ /* 0x000fe40003fa4270 */
        /* <DEDUP_REMOVED lines=136> */
[-C--:B0-----:R-:W-:Y:S01]  /*86b0*/  FMUL R11, R126, R23.reuse ;  /* 0x000000177e0b7220 */ /* 0x081fe20000400000 */
[----:B------:R-:W-:Y:S01]  /*86c0*/  ISETP.GT.AND P0, PT, R2, 0x8, P0 ;  /* 0x000000080200780c */ /* 0x000fe20000704270 */
[----:B------:R0:W-:Y:S01]  /*86d0*/  @P1 STG.E desc[UR50][R6.64+0x300], R9 ;  /* 0x0003000906001986 */ /* 0x0001e2000c101932 */
[----:B------:R-:W-:Y:S01]  /*86e0*/  ISETP.GT.AND P1, PT, R0, 0xd0, PT ;  /* 0x000000d00000780c */ /* 0x000fe20003f24270 */
[-C--:B-1----:R-:W-:Y:S02]  /*86f0*/  FMUL R3, R124, R23.reuse ;  /* 0x000000177c037220 */ /* 0x082fe40000400000 */
[----:B------:R-:W-:Y:S01]  /*8700*/  @P2 STG.E desc[UR50][R6.64+0x304], R123 ;  /* 0x0003047b06002986 */ /* 0x000fe2000c101932 */
[----:B------:R-:W-:Y:S02]  /*8710*/  ISETP.GT.AND P2, PT, R2, 0x8, P5 ;  /* 0x000000080200780c */ /* 0x000fe40002f44270 */
[----:B------:R-:W-:Y:S01]  /*8720*/  ISETP.GT.AND P5, PT, R0, 0xd1, PT ;  /* 0x000000d10000780c */ /* 0x000fe20003fa4270 */
[----:B------:R1:W-:Y:S01]  /*8730*/  @P4 STG.E desc[UR50][R4.64+0x320], R3 ;  /* 0x0003200304004986 */ /* 0x0003e2000c101932 */
[----:B------:R-:W-:Y:S01]  /*8740*/  ISETP.GT.AND P4, PT, R2, RZ, P1 ;  /* 0x000000ff0200720c */ /* 0x000fe20000f84270 */
[----:B0-----:R-:W-:-:S02]  /*8750*/  FMUL R9, R128, R23 ;  /* 0x0000001780097220 */ /* 0x001fc40000400000 */
[----:B------:R-:W-:Y:S01]  /*8760*/  @P3 STG.E desc[UR50][R4.64+0x324], R125 ;  /* 0x0003247d04003986 */ /* 0x000fe2000c101932 */
[C---:B------:R-:W-:Y:S02]  /*8770*/  ISETP.GT.AND P3, PT, R2.reuse, RZ, P5 ;  /* 0x000000ff0200720c */ /* 0x040fe40002f64270 */
[----:B------:R-:W-:-:S03]  /*8780*/  ISETP.GT.AND P1, PT, R2, 0x8, P1 ;  /* 0x000000080200780c */ /* 0x000fc60000f24270 */
[----:B------:R0:W-:Y:S01]  /*8790*/  @P2 STG.E desc[UR50][R6.64+0x320], R11 ;  /* 0x0003200b06002986 */ /* 0x0001e2000c101932 */
[----:B------:R-:W-:Y:S01]  /*87a0*/  ISETP.GT.AND P2, PT, R2, 0x8, P5 ;  /* 0x000000080200780c */ /* 0x000fe20002f44270 */
[----:B-1----:R-:W-:Y:S02]  /*87b0*/  FMUL R3, R130, R23 ;  /* 0x0000001782037220 */ /* 0x002fe40000400000 */
[----:B------:R-:W-:Y:S01]  /*87c0*/  @P0 STG.E desc[UR50][R6.64+0x324], R127 ;  /* 0x0003247f06000986 */ /* 0x000fe2000c101932 */
[----:B------:R-:W-:-:S03]  /*87d0*/  ISETP.GT.AND P0, PT, R0, 0xd9, PT ;  /* 0x000000d90000780c */ /* 0x000fc60003f04270 */
[----:B------:R1:W-:Y:S01]  /*87e0*/  @P4 STG.E desc[UR50][R4.64+0x340], R9 ;  /* 0x0003400904004986 */ /* 0x0003e2000c101932 */
[C---:B------:R-:W-:Y:S02]  /*87f0*/  ISETP.GT.AND P4, PT, R2.reuse, RZ, P6 ;  /* 0x000000ff0200720c */ /* 0x040fe40003784270 */
[C---:B------:R-:W-:Y:S01]  /*8800*/  ISETP.GT.AND P6, PT, R2.reuse, 0x8, P6 ;  /* 0x000000080200780c */ /* 0x040fe200037c4270 */
[----:B------:R-:W-:Y:S01]  /*8810*/  @P3 STG.E desc[UR50][R4.64+0x344], R129 ;  /* 0x0003448104003986 */ /* 0x000fe2000c101932 */
[----:B------:R-:W-:Y:S01]  /*8820*/  ISETP.GT.AND P3, PT, R2, RZ, P0 ;  /* 0x000000ff0200720c */ /* 0x000fe20000764270 */
[-C--:B0-----:R-:W-:Y:S02]  /*8830*/  FMUL R11, R134, R23.reuse ;  /* 0x00000017860b7220 */ /* 0x081fe40000400000 */
[----:B------:R0:W-:Y:S01]  /*8840*/  @P1 STG.E desc[UR50][R6.64+0x340], R3 ;  /* 0x0003400306001986 */ /* 0x0001e2000c101932 */
[----:B------:R-:W-:Y:S01]  /*8850*/  ISETP.GT.AND P1, PT, R2, 0x8, P0 ;  /* 0x000000080200780c */ /* 0x000fe20000724270 */
[----:B-1----:R-:W-:-:S02]  /*8860*/  FMUL R9, R132, R23 ;  /* 0x0000001784097220 */ /* 0x002fc40000400000 */
[----:B------:R-:W-:Y:S01]  /*8870*/  @P2 STG.E desc[UR50][R6.64+0x344], R131 ;  /* 0x0003448306002986 */ /* 0x000fe2000c101932 */
[----:B------:R-:W-:-:S03]  /*8880*/  ISETP.GT.AND P2, PT, R0, 0xe0, PT ;  /* 0x000000e00000780c */ /* 0x000fc60003f44270 */
[----:B------:R1:W-:Y:S01]  /*8890*/  @P4 STG.E desc[UR50][R4.64+0x360], R9 ;  /* 0x0003600904004986 */ /* 0x0003e2000c101932 */
[----:B------:R-:W-:Y:S02]  /*88a0*/  ISETP.GT.AND P5, PT, R2, RZ, P2 ;  /* 0x000000ff0200720c */ /* 0x000fe400017a4270 */
[----:B------:R-:W-:Y:S01]  /*88b0*/  ISETP.GT.AND P4, PT, R0, 0xe1, PT ;  /* 0x000000e10000780c */ /* 0x000fe20003f84270 */
[----:B0-----:R-:W-:Y:S01]  /*88c0*/  FMUL R3, R136, R23 ;  /* 0x0000001788037220 */ /* 0x001fe20000400000 */
[----:B------:R-:W-:Y:S01]  /*88d0*/  @P3 STG.E desc[UR50][R4.64+0x364], R133 ;  /* 0x0003648504003986 */ /* 0x000fe2000c101932 */
[C---:B------:R-:W-:Y:S02]  /*88e0*/  ISETP.GT.AND P2, PT, R2.reuse, 0x8, P2 ;  /* 0x000000080200780c */ /* 0x040fe40001744270 */
[----:B------:R-:W-:Y:S01]  /*88f0*/  ISETP.GT.AND P0, PT, R2, RZ, P4 ;  /* 0x000000ff0200720c */ /* 0x000fe20002704270 */
[----:B------:R0:W-:Y:S01]  /*8900*/  @P6 STG.E desc[UR50][R6.64+0x360], R11 ;  /* 0x0003600b06006986 */ /* 0x0001e2000c101932 */
[----:B------:R-:W-:-:S02]  /*8910*/  ISETP.GT.AND P3, PT, R0, 0xe8, PT ;  /* 0x000000e80000780c */ /* 0x000fc40003f64270 */
[C---:B------:R-:W-:Y:S01]  /*8920*/  ISETP.GT.AND P4, PT, R2.reuse, 0x8, P4 ;  /* 0x000000080200780c */ /* 0x040fe20002784270 */
[----:B------:R-:W-:Y:S01]  /*8930*/  @P1 STG.E desc[UR50][R6.64+0x364], R135 ;  /* 0x0003648706001986 */ /* 0x000fe2000c101932 */
[----:B------:R-:W-:Y:S01]  /*8940*/  ISETP.GT.AND P1, PT, R2, RZ, P3 ;  /* 0x000000ff0200720c */ /* 0x000fe20001f24270 */
[----:B-1----:R-:W-:Y:S01]  /*8950*/  FMUL R9, R138, R23 ;  /* 0x000000178a097220 */ /* 0x002fe20000400000 */
[----:B------:R-:W-:Y:S01]  /*8960*/  ISETP.GT.AND P3, PT, R2, 0x8, P3 ;  /* 0x000000080200780c */ /* 0x000fe20001f64270 */
[----:B------:R1:W-:Y:S01]  /*8970*/  @P5 STG.E desc[UR50][R4.64+0x380], R3 ;  /* 0x0003800304005986 */ /* 0x0003e2000c101932 */
[----:B------:R-:W-:-:S03]  /*8980*/  ISETP.GT.AND P5, PT, R0, 0xe9, PT ;  /* 0x000000e90000780c */ /* 0x000fc60003fa4270 */
        /* <DEDUP_REMOVED lines=8> */
[----:B------:R-:W-:Y:S02]  /*8a10*/  ISETP.GT.AND P4, PT, R0, 0xf1, PT ;  /* 0x000000f10000780c */ /* 0x000fe40003f84270 */
[C---:B------:R-:W-:Y:S01]  /*8a20*/  ISETP.GT.AND P6, PT, R2.reuse, RZ, P2 ;  /* 0x000000ff0200720c */ /* 0x040fe200017c4270 */
[----:B------:R-:W-:Y:S01]  /*8a30*/  @P1 STG.E desc[UR50][R4.64+0x3a0], R3 ;  /* 0x0003a00304001986 */ /* 0x000fe2000c101932 */
[----:B------:R-:W-:Y:S01]  /*8a40*/  ISETP.GT.AND P2, PT, R2, 0x8, P2 ;  /* 0x000000080200780c */ /* 0x000fe20001744270 */
[----:B0-----:R-:W-:-:S02]  /*8a50*/  FMUL R9, R142, R23 ;  /* 0x000000178e097220 */ /* 0x001fc40000400000 */
[----:B------:R-:W-:Y:S01]  /*8a60*/  @P0 STG.E desc[UR50][R4.64+0x3a4], R141 ;  /* 0x0003a48d04000986 */ /* 0x000fe2000c101932 */
[C---:B------:R-:W-:Y:S02]  /*8a70*/  ISETP.GT.AND P0, PT, R0.reuse, 0xf9, PT ;  /* 0x000000f90000780c */ /* 0x040fe40003f04270 */
[----:B------:R-:W-:Y:S01]  /*8a80*/  ISETP.GT.AND P1, PT, R0, 0xf8, PT ;  /* 0x000000f80000780c */ /* 0x000fe20003f24270 */
[----:B------:R0:W-:Y:S01]  /*8a90*/  @P3 STG.E desc[UR50][R6.64+0x3a0], R9 ;  /* 0x0003a00906003986 */ /* 0x0001e2000c101932 */
[C---:B------:R-:W-:Y:S02]  /*8aa0*/  ISETP.GT.AND P3, PT, R2.reuse, RZ, P4 ;  /* 0x000000ff0200720c */ /* 0x040fe40002764270 */
[C---:B------:R-:W-:Y:S01]  /*8ab0*/  ISETP.GT.AND P4, PT, R2.reuse, 0x8, P4 ;  /* 0x000000080200780c */ /* 0x040fe20002784270 */
[----:B------:R-:W-:Y:S01]  /*8ac0*/  @P5 STG.E desc[UR50][R6.64+0x3a4], R143 ;  /* 0x0003a48f06005986 */ /* 0x000fe2000c101932 */
[C---:B------:R-:W-:Y:S02]  /*8ad0*/  ISETP.GT.AND P5, PT, R2.reuse, RZ, P0 ;  /* 0x000000ff0200720c */ /* 0x040fe400007a4270 */
[C---:B------:R-:W-:Y:S01]  /*8ae0*/  ISETP.GT.AND P0, PT, R2.reuse, 0x8, P0 ;  /* 0x000000080200780c */ /* 0x040fe20000704270 */
[----:B------:R1:W-:Y:S01]  /*8af0*/  @P6 STG.E desc[UR50][R4.64+0x3c0], R11 ;  /* 0x0003c00b04006986 */ /* 0x0003e2000c101932 */
[----:B------:R-:W-:-:S02]  /*8b00*/  ISETP.GT.AND P6, PT, R2, RZ, P1 ;  /* 0x000000ff0200720c */ /* 0x000fc40000fc4270 */
[----:B------:R-:W-:Y:S01]  /*8b10*/  ISETP.GT.AND P1, PT, R2, 0x8, P1 ;  /* 0x000000080200780c */ /* 0x000fe20000f24270 */
[-C--:B0-----:R-:W-:Y:S02]  /*8b20*/  FMUL R9, R146, R23.reuse ;  /* 0x0000001792097220 */ /* 0x081fe40000400000 */
[----:B------:R-:W-:Y:S02]  /*8b30*/  @P3 IMAD.MOV.U32 R2, RZ, RZ, R4 ;  /* 0x000000ffff023224 */ /* 0x000fe400078e0004 */
[----:B------:R-:W-:Y:S02]  /*8b40*/  @P3 IMAD.MOV.U32 R3, RZ, RZ, R5 ;  /* 0x000000ffff033224 */ /* 0x000fe400078e0005 */
[----:B-1----:R-:W-:-:S03]  /*8b50*/  FMUL R11, R148, R23 ;  /* 0x00000017940b7220 */ /* 0x002fc60000400000 */
[----:B------:R0:W-:Y:S02]  /*8b60*/  @P3 STG.E desc[UR50][R2.64+0x3c4], R145 ;  /* 0x0003c49102003986 */ /* 0x0001e4000c101932 */
[----:B0-----:R-:W-:Y:S02]  /*8b70*/  @P2 IMAD.MOV.U32 R2, RZ, RZ, R6 ;  /* 0x000000ffff022224 */ /* 0x001fe400078e0006 */
[----:B------:R-:W-:-:S05]  /*8b80*/  @P2 IMAD.MOV.U32 R3, RZ, RZ, R7 ;  /* 0x000000ffff032224 */ /* 0x000fca00078e0007 */
[----:B------:R0:W-:Y:S02]  /*8b90*/  @P2 STG.E desc[UR50][R2.64+0x3c0], R9 ;  /* 0x0003c00902002986 */ /* 0x0001e4000c101932 */
[----:B0-----:R-:W-:Y:S02]  /*8ba0*/  @P4 IMAD.MOV.U32 R2, RZ, RZ, R6 ;  /* 0x000000ffff024224 */ /* 0x001fe400078e0006 */
[----:B------:R-:W-:-:S05]  /*8bb0*/  @P4 IMAD.MOV.U32 R3, RZ, RZ, R7 ;  /* 0x000000ffff034224 */ /* 0x000fca00078e0007 */
[----:B------:R0:W-:Y:S02]  /*8bc0*/  @P4 STG.E desc[UR50][R2.64+0x3c4], R147 ;  /* 0x0003c49302004986 */ /* 0x0001e4000c101932 */
[----:B0-----:R-:W-:Y:S02]  /*8bd0*/  @P6 IMAD.MOV.U32 R2, RZ, RZ, R4 ;  /* 0x000000ffff026224 */ /* 0x001fe400078e0004 */
[----:B------:R-:W-:-:S05]  /*8be0*/  @P6 IMAD.MOV.U32 R3, RZ, RZ, R5 ;  /* 0x000000ffff036224 */ /* 0x000fca00078e0005 */
[----:B------:R0:W-:Y:S04]  /*8bf0*/  @P6 STG.E desc[UR50][R2.64+0x3e0], R11 ;  /* 0x0003e00b02006986 */ /* 0x0001e8000c101932 */
[----:B------:R1:W-:Y:S01]  /*8c00*/  @P5 STG.E desc[UR50][R4.64+0x3e4], R149 ;  /* 0x0003e49504005986 */ /* 0x0003e2000c101932 */
[----:B0-----:R-:W-:Y:S02]  /*8c10*/  @P1 IMAD.MOV.U32 R2, RZ, RZ, R6 ;  /* 0x000000ffff021224 */ /* 0x001fe400078e0006 */
[----:B------:R-:W-:-:S05]  /*8c20*/  @P1 IMAD.MOV.U32 R3, RZ, RZ, R7 ;  /* 0x000000ffff031224 */ /* 0x000fca00078e0007 */
[----:B------:R1:W-:Y:S04]  /*8c30*/  @P1 STG.E desc[UR50][R2.64+0x3e0], R13 ;  /* 0x0003e00d02001986 */ /* 0x0003e8000c101932 */
[----:B------:R1:W-:Y:S02]  /*8c40*/  @P0 STG.E desc[UR50][R6.64+0x3e4], R151 ;  /* 0x0003e49706000986 */ /* 0x0003e4000c101932 */
.L_x_289:
[----:B------:R-:W-:Y:S05]  /*8c50*/  BSYNC B0 ;  /* 0x0000000000007941 */ /* 0x000fea0003800000 */
.L_x_35:
[----:B01----:R-:W-:Y:S01]  /*8c60*/  IMAD.U32 R2, RZ, RZ, UR38 ;  /* 0x00000026ff027e24 */ /* 0x003fe2000f8e00ff */
[----:B------:R-:W-:Y:S01]  /*8c70*/  ULDC.64 UR4, c[0x0][0x650] ;  /* 0x0001940000047ab9 */ /* 0x000fe20000000a00 */
[----:B------:R-:W-:Y:S01]  /*8c80*/  IMAD.U32 R0, RZ, RZ, UR41 ;  /* 0x00000029ff007e24 */ /* 0x000fe2000f8e00ff */
[----:B------:R0:W-:Y:S01]  /*8c90*/  SYNCS.ARRIVE.TRANS64.A1T0 RZ, [R160+UR46], RZ ;  /* 0x000000ffa0ff79a7 */ /* 0x0001e2000810002e */
[----:B------:R-:W-:Y:S01]  /*8ca0*/  IMAD.U32 R3, RZ, RZ, UR39 ;  /* 0x00000027ff037e24 */ /* 0x000fe2000f8e00ff */
[C---:B------:R-:W-:Y:S01]  /*8cb0*/  LEA R16, P0, R2.reuse, R16, 0x1 ;  /* 0x0000001002107211 */ /* 0x040fe200078008ff */
[----:B------:R-:W-:Y:S02]  /*8cc0*/  IMAD.MOV.U32 R18, RZ, RZ, -0x1 ;  /* 0xffffffffff127424 */ /* 0x000fe400078e00ff */
[----:B------:R-:W-:Y:S01]  /*8cd0*/  IMAD.MOV.U32 R19, RZ, RZ, -0x1 ;  /* 0xffffffffff137424 */ /* 0x000fe200078e00ff */
[----:B------:R-:W-:Y:S01]  /*8ce0*/  LEA.HI.X R17, R2, R17, R0, 0x1, P0 ;  /* 0x0000001102117211 */ /* 0x000fe200000f0c00 */
[----:B------:R-:W-:Y:S01]  /*8cf0*/  IMAD.MOV.U32 R2, RZ, RZ, -0x1 ;  /* 0xffffffffff027424 */ /* 0x000fe200078e00ff */
[----:B------:R-:W-:-:S02]  /*8d00*/  ISETP.GE.U32.AND P0, PT, R16, UR4, PT ;  /* 0x0000000410007c0c */ /* 0x000fc4000bf06070 */
[----:B------:R-:W-:Y:S02]  /*8d10*/  PRMT R0, RZ, 0x7610, R0 ;  /* 0x00007610ff007816 */ /* 0x000fe40000000000 */
[----:B------:R-:W-:-:S13]  /*8d20*/  ISETP.GE.U32.AND.EX P0, PT, R17, UR5, PT, P0 ;  /* 0x0000000511007c0c */ /* 0x000fda000bf06100 */
[----:B0-----:R-:W-:Y:S05]  /*8d30*/  @P0 BRA `(.L_x_290) ;  /* 0x00000004008c0947 */ /* 0x001fea0003800000 */
[----:B------:R-:W0:Y:S01]  /*8d40*/  S2UR UR7, SR_CTAID.X ;  /* 0x00000000000779c3 */ /* 0x000e220000002500 */
[----:B------:R-:W-:Y:S01]  /*8d50*/  ULDC.64 UR4, c[0x0][0x628] ;  /* 0x00018a0000047ab9 */ /* 0x000fe20000000a00 */
[----:B------:R-:W-:Y:S01]  /*8d60*/  ULDC UR6, c[0x0][0x150] ;  /* 0x0000540000067ab9 */ /* 0x000fe20000000800 */
[----:B------:R-:W-:Y:S01]  /*8d70*/  ISETP.NE.U32.AND P0, PT, RZ, UR4, PT ;  /* 0x00000004ff007c0c */ /* 0x000fe2000bf05070 */
[----:B------:R-:W-:Y:S01]  /*8d80*/  ULDC UR15, c[0x0][0x630] ;  /* 0x00018c00000f7ab9 */ /* 0x000fe20000000800 */
[C---:B------:R-:W-:Y:S01]  /*8d90*/  R2UR UR16, R16.reuse ;  /* 0x00000000101072ca */ /* 0x040fe200000e0000 */
[----:B------:R-:W-:Y:S01]  /*8da0*/  ULDC UR18, c[0x0][0x154] ;  /* 0x0000550000127ab9 */ /* 0x000fe20000000800 */
[----:B------:R-:W-:Y:S01]  /*8db0*/  ISETP.NE.AND.EX P0, PT, RZ, UR5, PT, P0 ;  /* 0x00000005ff007c0c */ /* 0x000fe2000bf05300 */
[----:B------:R-:W1:Y:S01]  /*8dc0*/  S2UR UR19, SR_CTAID.Y ;  /* 0x00000000001379c3 */ /* 0x000e620000002600 */
[----:B------:R-:W-:Y:S02]  /*8dd0*/  R2UR UR17, R17 ;  /* 0x00000000111172ca */ /* 0x000fe400000e0000 */
[----:B------:R-:W-:-:S02]  /*8de0*/  R2UR UR12, R16 ;  /* 0x00000000100c72ca */ /* 0x000fc400000e0000 */
[----:B------:R-:W-:Y:S02]  /*8df0*/  R2UR UR13, R17 ;  /* 0x00000000110d72ca */ /* 0x000fe400000e0000 */
[----:B0-----:R-:W-:-:S05]  /*8e00*/  I2FP.F32.U32 R0, UR7 ;  /* 0x0000000700007c45 */ /* 0x001fca0008201000 */
[----:B------:R-:W-:-:S04]  /*8e10*/  FMUL R0, R0, UR6 ;  /* 0x0000000600007c20 */ /* 0x000fc80008400000 */
[----:B------:R0:W0:Y:S01]  /*8e20*/  F2I.U32.TRUNC.NTZ R2, R0 ;  /* 0x0000000000027305 */ /* 0x000022000020f000 */
[----:B-1----:R-:W-:Y:S05]  /*8e30*/  @!P0 BRA `(.L_x_291) ;  /* 0x0000000000308947 */ /* 0x002fea0003800000 */
        /* <DEDUP_REMOVED lines=12> */
.L_x_291:
[----:B------:R-:W-:Y:S01]  /*8f00*/  USHF.R.U64 UR6, UR12, UR15, UR13 ;  /* 0x0000000f0c067299 */ /* 0x000fe2000800120d */
[----:B0-----:R-:W-:Y:S01]  /*8f10*/  I2FP.F32.U32 R0, UR19 ;  /* 0x0000001300007c45 */ /* 0x001fe20008201000 */
[----:B------:R-:W-:Y:S01]  /*8f20*/  USHF.R.U32.HI UR4, URZ, UR15, UR13 ;  /* 0x0000000f3f047299 */ /* 0x000fe2000801160d */
[----:B------:R-:W-:Y:S01]  /*8f30*/  R2UR UR14, R2 ;  /* 0x00000000020e72ca */ /* 0x000fe200000e0000 */
[----:B------:R-:W-:Y:S02]  /*8f40*/  UIADD3 UR9, UP0, URZ, -UR6, URZ ;  /* 0x800000063f097290 */ /* 0x000fe4000ff1e03f */
[----:B------:R-:W-:Y:S01]  /*8f50*/  FMUL R0, R0, UR18 ;  /* 0x0000001200007c20 */ /* 0x000fe20008400000 */
[----:B------:R-:W-:Y:S01]  /*8f60*/  ULDC.64 UR12, c[0x0][0x620] ;  /* 0x00018800000c7ab9 */ /* 0x000fe20000000a00 */
[----:B------:R-:W-:Y:S01]  /*8f70*/  UIADD3.X UR4, URZ, ~UR4, URZ, UP0, !UPT ;  /* 0x800000043f047290 */ /* 0x000fe200087fe43f */
[----:B------:R-:W-:Y:S01]  /*8f80*/  UMOV UR10, UR16 ;  /* 0x00000010000a7c82 */ /* 0x000fe20008000000 */
[----:B------:R-:W-:-:S02]  /*8f90*/  UMOV UR11, UR17 ;  /* 0x00000011000b7c82 */ /* 0x000fc40008000000 */
[----:B------:R-:W0:Y:S01]  /*8fa0*/  F2I.U32.TRUNC.NTZ R0, R0 ;  /* 0x0000000000007305 */ /* 0x000e22000020f000 */
[----:B------:R-:W-:Y:S02]  /*8fb0*/  UIMAD UR4, UR4, UR12, URZ ;  /* 0x0000000c040472a4 */ /* 0x000fe4000f8e023f */
[----:B------:R-:W-:Y:S02]  /*8fc0*/  UIMAD.WIDE.U32 UR10, UR9, UR12, UR10 ;  /* 0x0000000c090a72a5 */ /* 0x000fe4000f8e000a */
[----:B------:R-:W-:Y:S01]  /*8fd0*/  UIMAD UR9, UR9, UR13, UR4 ;  /* 0x0000000d090972a4 */ /* 0x000fe2000f8e0204 */
[----:B------:R-:W-:Y:S01]  /*8fe0*/  ULDC UR22, c[0x0][0x658] ;  /* 0x0001960000167ab9 */ /* 0x000fe20000000800 */
[----:B------:R-:W-:Y:S02]  /*8ff0*/  UMOV UR12, 0xffffffff ;  /* 0xffffffff000c7882 */ /* 0x000fe40000000000 */
[----:B------:R-:W-:Y:S01]  /*9000*/  UIADD3 UR11, UR11, UR9, URZ ;  /* 0x000000090b0b7290 */ /* 0x000fe2000fffe03f */
[----:B------:R-:W-:Y:S01]  /*9010*/  ULDC UR13, c[0x0][0x618] ;  /* 0x00018600000d7ab9 */ /* 0x000fe20000000800 */
[----:B------:R-:W-:Y:S01]  /*9020*/  ULDC.64 UR4, c[0x0][0x640] ;  /* 0x0001900000047ab9 */ /* 0x000fe20000000a00 */
[----:B------:R-:W-:Y:S01]  /*9030*/  USHF.L.U32 UR18, UR12, UR22, URZ ;  /* 0x000000160c127299 */ /* 0x000fe2000800063f */
[----:B------:R-:W-:Y:S01]  /*9040*/  ISETP.NE.U32.AND P0, PT, RZ, UR4, PT ;  /* 0x00000004ff007c0c */ /* 0x000fe2000bf05070 */
[----:B------:R-:W-:Y:S01]  /*9050*/  USHF.R.U64 UR12, UR10, UR13, UR11 ;  /* 0x0000000d0a0c7299 */ /* 0x000fe2000800120b */
[----:B0-----:R-:W-:Y:S01]  /*9060*/  R2UR UR16, R0 ;  /* 0x00000000001072ca */ /* 0x001fe200000e0000 */
[----:B------:R-:W-:Y:S01]  /*9070*/  USHF.R.U32.HI UR10, URZ, UR13, UR11 ;  /* 0x0000000d3f0a7299 */ /* 0x000fe2000801160b */
[----:B------:R-:W-:Y:S01]  /*9080*/  ISETP.NE.AND.EX P0, PT, RZ, UR5, PT, P0 ;  /* 0x00000005ff007c0c */ /* 0x000fe2000bf05300 */
[----:B------:R-:W-:Y:S01]  /*9090*/  ULDC UR17, c[0x0][0x608] ;  /* 0x0001820000117ab9 */ /* 0x000fe20000000800 */
[----:B------:R-:W-:-:S02]  /*90a0*/  ULOP3.LUT UR23, URZ, UR18, URZ, 0x33, !UPT ;  /* 0x000000123f177292 */ /* 0x000fc4000f8e333f */
[----:B------:R-:W-:Y:S02]  /*90b0*/  USHF.R.U64 UR18, UR12, UR17, UR10 ;  /* 0x000000110c127299 */ /* 0x000fe4000800120a */
[----:B------:R-:W-:Y:S01]  /*90c0*/  USHF.R.U32.HI UR10, URZ, UR17, UR10 ;  /* 0x000000113f0a7299 */ /* 0x000fe2000801160a */
[----:B------:R-:W-:Y:S01]  /*90d0*/  UMOV UR20, 0x1 ;  /* 0x0000000100147882 */ /* 0x000fe20000000000 */
[----:B------:R-:W-:Y:S02]  /*90e0*/  UIADD3 UR14, -UR14, URZ, URZ ;  /* 0x0000003f0e0e7290 */ /* 0x000fe4000fffe13f */
[----:B------:R-:W-:Y:S02]  /*90f0*/  USHF.L.U32 UR13, UR20, UR22, URZ ;  /* 0x00000016140d7299 */ /* 0x000fe4000800063f */
[----:B------:R-:W-:Y:S01]  /*9100*/  USHF.R.U64 UR20, UR18, UR22, UR10 ;  /* 0x0000001612147299 */ /* 0x000fe2000800120a */
[----:B------:R-:W-:Y:S01]  /*9110*/  ULDC UR15, c[0x0][0x144] ;  /* 0x00005100000f7ab9 */ /* 0x000fe20000000800 */
[----:B------:R-:W-:Y:S01]  /*9120*/  ULDC UR8, c[0x0][0x600] ;  /* 0x0001800000087ab9 */ /* 0x000fe20000000800 */
[----:B------:R-:W-:-:S02]  /*9130*/  UIADD3 UR21, -UR16, URZ, URZ ;  /* 0x0000003f10157290 */ /* 0x000fc4000fffe13f */
[----:B------:R-:W-:Y:S02]  /*9140*/  USHF.R.U32.HI UR17, URZ, UR22, UR10 ;  /* 0x000000163f117299 */ /* 0x000fe4000801160a */
[----:B------:R-:W-:Y:S02]  /*9150*/  UIADD3 UR9, UR8, -0x1, URZ ;  /* 0xffffffff08097890 */ /* 0x000fe4000fffe03f */
[----:B------:R-:W-:Y:S01]  /*9160*/  UIMAD UR22, UR15, UR14, UR7 ;  /* 0x0000000e0f1672a4 */ /* 0x000fe2000f8e0207 */
[----:B------:R-:W-:Y:S01]  /*9170*/  ULDC UR26, c[0x0][0x148] ;  /* 0x00005200001a7ab9 */ /* 0x000fe20000000800 */
[----:B------:R-:W-:Y:S01]  /*9180*/  ULDC UR24, c[0x0][0x648] ;  /* 0x0001920000187ab9 */ /* 0x000fe20000000800 */
[----:B------:R-:W-:Y:S01]  /*9190*/  ULDC UR25, c[0x0][0x638] ;  /* 0x00018e0000197ab9 */ /* 0x000fe20000000800 */
        /* <DEDUP_REMOVED lines=12> */
.L_x_292:
[----:B------:R-:W-:Y:S01]  /*9260*/  UISETP.NE.AND UP0, UPT, UR40, URZ, UPT ;  /* 0x0000003f2800728c */ /* 0x000fe2000bf05270 */
[----:B------:R-:W-:Y:S01]  /*9270*/  IMAD.MOV.U32 R0, RZ, RZ, 0x1 ;  /* 0x00000001ff007424 */ /* 0x000fe200078e00ff */
[----:B------:R-:W-:Y:S01]  /*9280*/  USHF.R.U64 UR4, UR16, UR24, UR17 ;  /* 0x0000001810047299 */ /* 0x000fe20008001211 */
[----:B------:R-:W-:Y:S01]  /*9290*/  IMAD.U32 R19, RZ, RZ, UR6 ;  /* 0x00000006ff137e24 */ /* 0x000fe2000f8e00ff */
[----:B------:R-:W-:Y:S02]  /*92a0*/  ULOP3.LUT UR18, UR18, UR23, URZ, 0xc0, !UPT ;  /* 0x0000001712127292 */ /* 0x000fe4000f8ec03f */
[----:B------:R-:W-:Y:S02]  /*92b0*/  UIADD3 UR5, -UR4, URZ, URZ ;  /* 0x0000003f04057290 */ /* 0x000fe4000fffe13f */
[----:B------:R-:W-:Y:S02]  /*92c0*/  ULOP3.LUT UR9, UR12, UR9, URZ, 0xc0, !UPT ;  /* 0x000000090c097292 */ /* 0x000fe4000f8ec03f */
[----:B------:R-:W-:-:S02]  /*92d0*/  UIMAD UR4, UR13, UR4, UR18 ;  /* 0x000000040d0472a4 */ /* 0x000fc4000f8e0212 */
[----:B------:R-:W-:Y:S02]  /*92e0*/  @UP0 UIMAD UR22, UR26, UR21, UR19 ;  /* 0x000000151a1602a4 */ /* 0x000fe4000f8e0213 */
[----:B------:R-:W-:Y:S01]  /*92f0*/  UIMAD UR5, UR5, UR25, UR20 ;  /* 0x00000019050572a4 */ /* 0x000fe2000f8e0214 */
[----:B------:R-:W-:Y:S02]  /*9300*/  ULDC UR7, c[0x0][0x610] ;  /* 0x0001840000077ab9 */ /* 0x000fe40000000800 */
[----:B------:R-:W-:Y:S02]  /*9310*/  UIMAD UR4, UR4, UR7, UR22 ;  /* 0x00000007040472a4 */ /* 0x000fe4000f8e0216 */
[----:B------:R-:W-:-:S04]  /*9320*/  UIMAD UR5, UR5, UR8, UR9 ;  /* 0x00000008050572a4 */ /* 0x000fc8000f8e0209 */
[----:B------:R-:W-:Y:S02]  /*9330*/  USEL UR7, UR5, UR4, !UP0 ;  /* 0x0000000405077287 */ /* 0x000fe4000c000000 */
[----:B------:R-:W-:-:S04]  /*9340*/  USEL UR4, UR4, UR5, !UP0 ;  /* 0x0000000504047287 */ /* 0x000fc8000c000000 */
[----:B------:R-:W-:Y:S02]  /*9350*/  IMAD.U32 R2, RZ, RZ, UR7 ;  /* 0x00000007ff027e24 */ /* 0x000fe4000f8e00ff */
[----:B------:R-:W-:-:S07]  /*9360*/  IMAD.U32 R18, RZ, RZ, UR4 ;  /* 0x00000004ff127e24 */ /* 0x000fce000f8e00ff */
.L_x_290:
[----:B------:R-:W-:Y:S02]  /*9370*/  LOP3.LUT P0, RZ, R0, 0xff, RZ, 0xc0, !PT ;  /* 0x000000ff00ff7812 */ /* 0x000fe4000780c0ff */
[----:B------:R-:W-:-:S11]  /*9380*/  LOP3.LUT R170, R170, 0x1, RZ, 0x3c, !PT ;  /* 0x00000001aaaa7812 */ /* 0x000fd600078e3cff */
[----:B------:R-:W-:Y:S05]  /*9390*/  @P0 BRA `(.L_x_293) ;  /* 0xffffff8000e80947 */ /* 0x000fea000383ffff */
[----:B------:R-:W-:Y:S05]  /*93a0*/  EXIT ;  /* 0x000000000000794d */ /* 0x000fea0003800000 */
.L_x_16:
[----:B------:R-:W-:-:S08]  /*93b0*/  ISETP.NE.AND P0, PT, RZ, UR6, PT ;  /* 0x00000006ff007c0c */ /* 0x000fd0000bf05270 */
[----:B-----5:R-:W0:-:S00]  /*93c0*/  USETMAXREG.DEALLOC.CTAPOOL 0x28 ;  /* 0x00000028000079c8 */ /* 0x020e0000080e0500 */
[----:B------:R-:W-:Y:S05]  /*93d0*/  @P0 EXIT ;  /* 0x000000000000094d */ /* 0x000fea0003800000 */
[----:B0-----:R-:W-:Y:S01]  /*93e0*/  LOP3.LUT P0, RZ, R4, 0xff, RZ, 0xc0, !PT ;  /* 0x000000ff04ff7812 */ /* 0x001fe2000780c0ff */
[----:B------:R-:W-:Y:S02]  /*93f0*/  IMAD.MOV.U32 R9, RZ, RZ, 0x1 ;  /* 0x00000001ff097424 */ /* 0x000fe400078e00ff */
[----:B------:R-:W-:-:S10]  /*9400*/  IMAD.MOV.U32 R8, RZ, RZ, RZ ;  /* 0x000000ffff087224 */ /* 0x000fd400078e00ff */
[----:B------:R-:W-:Y:S05]  /*9410*/  @!P0 BRA `(.L_x_294) ;  /* 0x0000000c00a08947 */ /* 0x000fea0003800000 */
[----:B------:R-:W0:Y:S01]  /*9420*/  S2UR UR5, SR_CgaCtaId ;  /* 0x00000000000579c3 */ /* 0x000e220000008800 */
[----:B------:R-:W-:Y:S01]  /*9430*/  UMOV UR7, 0x1 ;  /* 0x0000000100077882 */ /* 0x000fe20000000000 */
[----:B------:R-:W-:Y:S01]  /*9440*/  LOP3.LUT P0, RZ, R0, 0x1f, RZ, 0xc0, !PT ;  /* 0x0000001f00ff7812 */ /* 0x000fe2000780c0ff */
[----:B------:R-:W-:Y:S01]  /*9450*/  ULDC UR13, c[0x0][0x658] ;  /* 0x00019600000d7ab9 */ /* 0x000fe20000000800 */
[----:B------:R-:W-:Y:S01]  /*9460*/  UMOV UR6, 0xffffffff ;  /* 0xffffffff00067882 */ /* 0x000fe20000000000 */
[----:B------:R-:W-:Y:S01]  /*9470*/  BSSY B0, `(.L_x_294) ;  /* 0x00000e2000007945 */ /* 0x000fe20003800000 */
[----:B------:R-:W-:Y:S01]  /*9480*/  USHF.L.U32 UR6, UR6, UR13, URZ ;  /* 0x0000000d06067299 */ /* 0x000fe2000800063f */
[C---:B------:R-:W-:Y:S01]  /*9490*/  ISETP.NE.AND P3, PT, R3.reuse, RZ, PT ;  /* 0x000000ff0300720c */ /* 0x040fe20003f65270 */
[----:B------:R-:W-:Y:S01]  /*94a0*/  IMAD.MOV.U32 R0, RZ, RZ, 0x1 ;  /* 0x00000001ff007424 */ /* 0x000fe200078e00ff */
[----:B------:R-:W-:Y:S01]  /*94b0*/  ISETP.NE.OR P0, PT, R3, RZ, !P0 ;  /* 0x000000ff0300720c */ /* 0x000fe20004705670 */
[----:B------:R-:W-:Y:S01]  /*94c0*/  IMAD.MOV.U32 R9, RZ, RZ, 0x1 ;  /* 0x00000001ff097424 */ /* 0x000fe200078e00ff */
[----:B------:R-:W-:Y:S01]  /*94d0*/  ULDC UR14, c[0x0][0x600] ;  /* 0x00018000000e7ab9 */ /* 0x000fe20000000800 */
[----:B------:R-:W-:Y:S01]  /*94e0*/  IMAD.MOV.U32 R8, RZ, RZ, RZ ;  /* 0x000000ffff087224 */ /* 0x000fe200078e00ff */
[----:B------:R-:W-:Y:S01]  /*94f0*/  UMOV UR29, 0x5 ;  /* 0x00000005001d7882 */ /* 0x000fe20000000000 */
[----:B------:R-:W-:-:S02]  /*9500*/  UIADD3 UR48, UR37, 0x1, URZ ;  /* 0x0000000125307890 */ /* 0x000fc4000fffe03f */
[----:B------:R-:W-:Y:S02]  /*9510*/  ULOP3.LUT UR47, UR42, 0x2, URZ, 0xfc, !UPT ;  /* 0x000000022a2f7892 */ /* 0x000fe4000f8efc3f */
[----:B------:R-:W-:Y:S02]  /*9520*/  UIADD3 UR14, UR14, -0x1, URZ ;  /* 0xffffffff0e0e7890 */ /* 0x000fe4000fffe03f */
[----:B------:R-:W-:Y:S02]  /*9530*/  USHF.L.U32 UR13, UR7, UR13, URZ ;  /* 0x0000000d070d7299 */ /* 0x000fe4000800063f */
[----:B------:R-:W-:Y:S02]  /*9540*/  ULOP3.LUT UR22, URZ, UR6, URZ, 0x33, !UPT ;  /* 0x000000063f167292 */ /* 0x000fe4000f8e333f */
[----:B0-----:R-:W-:Y:S02]  /*9550*/  ULOP3.LUT UR4, UR5, 0x1, URZ, 0xc0, !UPT ;  /* 0x0000000105047892 */ /* 0x001fe4000f8ec03f */
[----:B------:R-:W-:-:S02]  /*9560*/  USHF.R.U32.HI UR46, URZ, 0x1, UR5 ;  /* 0x000000013f2e7899 */ /* 0x000fc40008011605 */
[----:B------:R-:W-:Y:S02]  /*9570*/  USHF.L.U32 UR15, UR5, 0x7, URZ ;  /* 0x00000007050f7899 */ /* 0x000fe4000800063f */
[----:B------:R-:W-:Y:S02]  /*9580*/  USHF.L.U32 UR21, UR5, 0xc, URZ ;  /* 0x0000000c05157899 */ /* 0x000fe4000800063f */
[----:B------:R-:W-:Y:S02]  /*9590*/  ULOP3.LUT UR5, UR5, 0xfffffffe, URZ, 0xc0, !UPT ;  /* 0xfffffffe05057892 */ /* 0x000fe4000f8ec03f */
[----:B------:R-:W-:Y:S02]  /*95a0*/  UISETP.GT.U32.AND UP0, UPT, UR4, 0xffff, UPT ;  /* 0x0000ffff0400788c */ /* 0x000fe4000bf04070 */
[----:B------:R-:W-:Y:S02]  /*95b0*/  USHF.L.U32 UR23, UR7, UR5, URZ ;  /* 0x0000000507177299 */ /* 0x000fe4000800063f */
[----:B------:R-:W-:-:S02]  /*95c0*/  ULOP3.LUT UR5, UR5, 0x1, URZ, 0xfc, !UPT ;  /* 0x0000000105057892 */ /* 0x000fc4000f8efc3f */
[----:B------:R-:W-:Y:S02]  /*95d0*/  USEL UR4, UR4, 0xffff, !UP0 ;  /* 0x0000ffff04047887 */ /* 0x000fe4000c000000 */
[----:B------:R-:W-:Y:S02]  /*95e0*/  USHF.L.U32 UR5, UR7, UR5, URZ ;  /* 0x0000000507057299 */ /* 0x000fe4000800063f */
[----:B------:R-:W-:Y:S02]  /*95f0*/  ULOP3.LUT UR4, UR4, 0xffff, URZ, 0xc0, !UPT ;  /* 0x0000ffff04047892 */ /* 0x000fe4000f8ec03f */
[----:B------:R-:W-:Y:S02]  /*9600*/  ULOP3.LUT UR15, UR15, 0x80, URZ, 0xc0, !UPT ;  /* 0x000000800f0f7892 */ /* 0x000fe4000f8ec03f */
[----:B------:R-:W-:Y:S02]  /*9610*/  ULOP3.LUT UR21, UR21, 0x1000, URZ, 0xc0, !UPT ;  /* 0x0000100015157892 */ /* 0x000fe4000f8ec03f */
[----:B------:R-:W-:-:S02]  /*9620*/  ULOP3.LUT UR23, UR23, UR5, URZ, 0xfc, !UPT ;  /* 0x0000000517177292 */ /* 0x000fc4000f8efc3f */
[----:B------:R-:W-:Y:S01]  /*9630*/  USHF.L.U32 UR29, UR29, UR4, URZ ;  /* 0x000000041d1d7299 */ /* 0x000fe2000800063f */
[----:B------:R-:W-:-:S11]  /*9640*/  ULDC.64 UR30, c[0x0][0x198] ;  /* 0x00006600001e7ab9 */ /* 0x000fd60000000a00 */
.L_x_306:
[----:B------:R-:W-:-:S03]  /*9650*/  UMOV UR4, 0xffffffff ;  /* 0xffffffff00047882 */ /* 0x000fc60000000000 */
[----:B------:R-:W-:Y:S05]  /*9660*/  BRA.DIV UR4, `(.L_x_295) ;  /* 0x0000000e04dc7947 */ /* 0x000fea000b800000 */
[----:B------:R-:W-:-:S13]  /*9670*/  ELECT P6, URZ, PT ;  /* 0x00000000003f782f */ /* 0x000fda00038c0000 */
.L_x_317:
[----:B------:R-:W0:Y:S01]  /*9680*/  LDC R3, c[0x0][0x28c] ;  /* 0x0000a300ff037b82 */ /* 0x000e220000000800 */
[----:B------:R-:W-:Y:S01]  /*9690*/  BSSY B1, `(.L_x_296) ;  /* 0x000004a000017945 */ /* 0x000fe20003800000 */
[----:B0-----:R-:W-:-:S13]  /*96a0*/  ISETP.LT.OR P6, PT, R3, 0x1, !P6 ;  /* 0x000000010300780c */ /* 0x001fda00077c1670 */
[----:B------:R-:W-:Y:S05]  /*96b0*/  @P6 BRA `(.L_x_297) ;  /* 0x00000004001c6947 */ /* 0x000fea0003800000 */
[----:B------:R-:W-:Y:S01]  /*96c0*/  LEA R18, R18, UR46, 0x1 ;  /* 0x0000002e12127c11 */ /* 0x000fe2000f8e08ff */
[----:B------:R-:W-:Y:S01]  /*96d0*/  IMAD.MOV.U32 R11, RZ, RZ, RZ ;  /* 0x000000ffff0b7224 */ /* 0x000fe200078e00ff */
[----:B------:R-:W-:Y:S01]  /*96e0*/  LEA R6, R2, UR15, 0x8 ;  /* 0x0000000f02067c11 */ /* 0x000fe2000f8e40ff */
[----:B------:R-:W-:Y:S02]  /*96f0*/  IMAD.U32 R12, RZ, RZ, UR48 ;  /* 0x00000030ff0c7e24 */ /* 0x000fe4000f8e00ff */
[----:B------:R-:W-:Y:S02]  /*9700*/  IMAD.MOV.U32 R2, RZ, RZ, R9 ;  /* 0x000000ffff027224 */ /* 0x000fe400078e0009 */
[----:B------:R-:W-:Y:S02]  /*9710*/  IMAD.MOV.U32 R3, RZ, RZ, R8 ;  /* 0x000000ffff037224 */ /* 0x000fe400078e0008 */
[----:B------:R-:W-:-:S07]  /*9720*/  IMAD.SHL.U32 R18, R18, 0x20, RZ ;  /* 0x0000002012127824 */ /* 0x000fce00078e00ff */
.L_x_301:
[----:B------:R-:W0:Y:S01]  /*9730*/  S2R R5, SR_CgaCtaId ;  /* 0x0000000000057919 */ /* 0x000e220000008800 */
[----:B------:R-:W-:-:S04]  /*9740*/  MOV R4, 0x400 ;  /* 0x0000040000047802 */ /* 0x000fc80000000f00 */
[----:B0-----:R-:W-:Y:S02]  /*9750*/  LEA R10, R5, R4, 0x18 ;  /* 0x00000004050a7211 */ /* 0x001fe400078ec0ff */
[----:B------:R-:W-:Y:S01]  /*9760*/  SHF.L.U32 R4, R2, 0x1f, RZ ;  /* 0x0000001f02047819 */ /* 0x000fe200000006ff */
[----:B------:R-:W0:Y:S02]  /*9770*/  @!P3 LDC R5, c[0x0][0x500] ;  /* 0x00014000ff05bb82 */ /* 0x000e240000000800 */
[----:B------:R-:W-:-:S04]  /*9780*/  IMAD R7, R3, 0x8, R10 ;  /* 0x0000000803077824 */ /* 0x000fc800078e020a */
[----:B------:R-:W1:Y:S02]  /*9790*/  SYNCS.PHASECHK.TRANS64.TRYWAIT P1, [R7+URZ+0x10], R4 ;  /* 0x00001004070075a7 */ /* 0x000e64000802017f */
[----:B-1----:R-:W-:Y:S05]  /*97a0*/  @!P1 BRA `(.L_x_298) ;  /* 0x0000000c00ac9947 */ /* 0x002fea0003800000 */
.L_x_318:
[----:B------:R-:W-:Y:S01]  /*97b0*/  UPRMT UR4, UR47, 0x9910, URZ ;  /* 0x000099102f047896 */ /* 0x000fe2000800003f */
[----:B0-----:R0:W-:Y:S03]  /*97c0*/  @!P3 SYNCS.ARRIVE.TRANS64 RZ, [R7+URZ], R5 ;  /* 0x0000000507ffb9a7 */ /* 0x0011e6000800003f */
[----:B------:R-:W-:-:S06]  /*97d0*/  UISETP.NE.AND UP0, UPT, UR4, 0x2, UPT ;  /* 0x000000020400788c */ /* 0x000fcc000bf05270 */
[----:B------:R-:W-:-:S13]  /*97e0*/  PLOP3.LUT P1, PT, PT, PT, UP0, 0x80, 0x0 ;  /* 0x000000000000781c */ /* 0x000fda0003f2f008 */
[----:B0-----:R-:W-:Y:S05]  /*97f0*/  @P1 BRA `(.L_x_299) ;  /* 0x0000000000041947 */ /* 0x001fea0003800000 */
[----:B------:R-:W-:Y:S01]  /*9800*/  BPT.TRAP 0x1 ;  /* 0x000000040000795c */ /* 0x000fe20000300000 */
.L_x_299:
[----:B------:R-:W-:Y:S05]  /*9810*/  @P0 BRA `(.L_x_300) ;  /* 0x0000000000040947 */ /* 0x000fea0003800000 */
[----:B------:R-:W-:Y:S01]  /*9820*/  BPT.TRAP 0x1 ;  /* 0x000000040000795c */ /* 0x000fe20000300000 */
.L_x_300:
[C---:B-1----:R-:W-:Y:S01]  /*9830*/  LEA R4, R3.reuse, UR46, 0x2 ;  /* 0x0000002e03047c11 */ /* 0x042fe2000f8e10ff */
[----:B------:R-:W-:Y:S01]  /*9840*/  VIADD R12, R12, 0xffffffff ;  /* 0xffffffff0c0c7836 */ /* 0x000fe20000000000 */
[----:B------:R-:W-:Y:S01]  /*9850*/  LEA R5, R3, UR21, 0xe ;  /* 0x0000001503057c11 */ /* 0x000fe2000f8e70ff */
[----:B------:R-:W-:Y:S01]  /*9860*/  UIADD3 UR4, UP0, UR30, 0xf0, URZ ;  /* 0x000000f01e047890 */ /* 0x000fe2000ff1e03f */
[----:B------:R-:W-:Y:S01]  /*9870*/  R2UR UR34, R11 ;  /* 0x000000000b2272ca */ /* 0x000fe200000e0000 */
[----:B------:R-:W-:Y:S01]  /*9880*/  IMAD.SHL.U32 R4, R4, 0x400, RZ ;  /* 0x0000040004047824 */ /* 0x000fe200078e00ff */
[----:B------:R-:W-:Y:S01]  /*9890*/  R2UR UR33, R7 ;  /* 0x00000000072172ca */ /* 0x000fe200000e0000 */
[--C-:B------:R-:W-:Y:S01]  /*98a0*/  IMAD R5, R5, 0x4, R10.reuse ;  /* 0x0000000405057824 */ /* 0x100fe200078e020a */
[----:B------:R-:W-:Y:S01]  /*98b0*/  R2UR UR36, R19 ;  /* 0x00000000132472ca */ /* 0x000fe200000e0000 */
[----:B------:R-:W-:Y:S01]  /*98c0*/  IMAD R4, R4, 0x4, R10 ;  /* 0x0000000404047824 */ /* 0x000fe200078e020a */
[----:B------:R-:W-:Y:S01]  /*98d0*/  R2UR UR35, R18 ;  /* 0x00000000122372ca */ /* 0x000fe200000e0000 */
[----:B------:R-:W-:Y:S01]  /*98e0*/  UIADD3 UR44, UP1, UR30, 0x1f0, URZ ;  /* 0x000001f01e2c7890 */ /* 0x000fe2000ff3e03f */
[----:B------:R-:W-:Y:S01]  /*98f0*/  R2UR UR8, R5 ;  /* 0x00000000050872ca */ /* 0x000fe200000e0000 */
[----:B------:R-:W-:Y:S01]  /*9900*/  UIADD3.X UR5, URZ, UR31, URZ, UP0, !UPT ;  /* 0x0000001f3f057290 */ /* 0x000fe200087fe43f */
[----:B------:R-:W-:Y:S01]  /*9910*/  R2UR UR24, R4 ;  /* 0x00000000041872ca */ /* 0x000fe200000e0000 */
[----:B------:R-:W-:Y:S01]  /*9920*/  UPRMT UR43, URZ, 0x5410, UR29 ;  /* 0x000054103f2b7896 */ /* 0x000fe2000800001d */
[----:B------:R-:W-:Y:S01]  /*9930*/  R2UR UR19, R6 ;  /* 0x00000000061372ca */ /* 0x000fe200000e0000 */
[----:B------:R-:W-:Y:S01]  /*9940*/  UIADD3 UR26, UR34, 0x20, URZ ;  /* 0x00000020221a7890 */ /* 0x000fe2000fffe03f */
[----:B------:R-:W-:Y:S01]  /*9950*/  ISETP.GT.AND P2, PT, R12, 0x1, PT ;  /* 0x000000010c00780c */ /* 0x000fe20003f44270 */
[----:B------:R-:W-:Y:S01]  /*9960*/  UIADD3.X UR45, URZ, UR31, URZ, UP1, !UPT ;  /* 0x0000001f3f2d7290 */ /* 0x000fe20008ffe43f */
[----:B------:R-:W-:Y:S01]  /*9970*/  VIADD R3, R3, 0x1 ;  /* 0x0000000103037836 */ /* 0x000fe20000000000 */
[----:B------:R-:W-:Y:S01]  /*9980*/  UPRMT UR49, URZ, 0x5410, UR23 ;  /* 0x000054103f317896 */ /* 0x000fe20008000017 */
[----:B------:R-:W-:Y:S01]  /*9990*/  VIADD R11, R11, 0x40 ;  /* 0x000000400b0b7836 */ /* 0x000fe20000000000 */
[----:B------:R-:W-:Y:S01]  /*99a0*/  UMOV UR6, 0x0 ;  /* 0x0000000000067882 */ /* 0x000fe20000000000 */
[----:B------:R-:W-:Y:S01]  /*99b0*/  UMOV UR7, 0x10000000 ;  /* 0x1000000000077882 */ /* 0x000fe20000000000 */
[----:B------:R-:W-:Y:S01]  /*99c0*/  UIADD3 UR16, UR8, 0x8100, URZ ;  /* 0x0000810008107890 */ /* 0x000fe2000fffe03f */
[----:B------:R-:W-:Y:S01]  /*99d0*/  ISETP.NE.AND P1, PT, R3, 0x2, PT ;  /* 0x000000020300780c */ /* 0x000fe20003f25270 */
[----:B------:R-:W-:-:S02]  /*99e0*/  UIADD3 UR32, UR24, 0x100, URZ ;  /* 0x0000010018207890 */ /* 0x000fc4000fffe03f */
[----:B------:R-:W-:Y:S01]  /*99f0*/  UIADD3 UR24, UR24, 0x2100, URZ ;  /* 0x0000210018187890 */ /* 0x000fe2000fffe03f */
[----:B------:R-:W-:Y:S01]  /*9a00*/  SEL R5, RZ, 0x1, P1 ;  /* 0x00000001ff057807 */ /* 0x000fe20000800000 */
[----:B------:R-:W-:Y:S01]  /*9a10*/  UIADD3 UR8, UR8, 0x10100, URZ ;  /* 0x0001010008087890 */ /* 0x000fe2000fffe03f */
[----:B------:R-:W-:Y:S01]  /*9a20*/  SEL R3, R3, RZ, P1 ;  /* 0x000000ff03037207 */ /* 0x000fe20000800000 */
[----:B------:R-:W-:Y:S01]  /*9a30*/  UMOV UR25, UR33 ;  /* 0x0000002100197c82 */ /* 0x000fe20008000000 */
[----:B------:R-:W-:Y:S01]  /*9a40*/  UMOV UR28, UR36 ;  /* 0x00000024001c7c82 */ /* 0x000fe20008000000 */
[----:B------:R-:W-:Y:S01]  /*9a50*/  UMOV UR27, UR35 ;  /* 0x00000023001b7c82 */ /* 0x000fe20008000000 */
[----:B------:R-:W-:Y:S01]  /*9a60*/  UMOV UR17, UR33 ;  /* 0x0000002100117c82 */ /* 0x000fe20008000000 */
[----:B------:R-:W-:Y:S01]  /*9a70*/  UMOV UR18, UR34 ;  /* 0x0000002200127c82 */ /* 0x000fe20008000000 */
[----:B------:R-:W-:Y:S01]  /*9a80*/  UMOV UR20, UR36 ;  /* 0x0000002400147c82 */ /* 0x000fe20008000000 */
[----:B------:R0:W-:Y:S01]  /*9a90*/  UTMALDG.3D.MULTICAST [UR32], [UR4], UR43, desc[UR6] ;  /* 0x00000620040073b4 */ /* 0x0001e2000801182b */
[----:B------:R-:W-:Y:S01]  /*9aa0*/  UMOV UR9, UR33 ;  /* 0x0000002100097c82 */ /* 0x000fe20008000000 */
[----:B------:R-:W-:Y:S01]  /*9ab0*/  UMOV UR11, UR19 ;  /* 0x00000013000b7c82 */ /* 0x000fe20008000000 */
[----:B------:R-:W-:Y:S01]  /*9ac0*/  UMOV UR12, UR36 ;  /* 0x00000024000c7c82 */ /* 0x000fe20008000000 */
[----:B------:R-:W-:Y:S01]  /*9ad0*/  UMOV UR10, UR26 ;  /* 0x0000001a000a7c82 */ /* 0x000fe20008000000 */
[----:B------:R-:W-:Y:S01]  /*9ae0*/  LOP3.LUT R2, R2, R5, RZ, 0x3c, !PT ;  /* 0x0000000502027212 */ /* 0x000fe200078e3cff */
[----:B------:R0:W-:Y:S01]  /*9af0*/  UTMALDG.3D.MULTICAST [UR24], [UR4], UR43, desc[UR6] ;  /* 0x00000618040073b4 */ /* 0x0001e2000801182b */
[----:B------:R0:W-:Y:S01]  /*9b00*/  UTMALDG.3D.MULTICAST [UR16], [UR44], UR49, desc[UR6] ;  /* 0x000006102c0073b4 */ /* 0x0001e20008011831 */
[----:B------:R0:W-:Y:S02]  /*9b10*/  UTMALDG.3D.MULTICAST [UR8], [UR44], UR49, desc[UR6] ;  /* 0x000006082c0073b4 */ /* 0x0001e40008011831 */
[----:B0-----:R-:W-:Y:S05]  /*9b20*/  @P2 BRA `(.L_x_301) ;  /* 0xfffffffc00002947 */ /* 0x001fea000383ffff */
.L_x_297:
[----:B------:R-:W-:Y:S05]  /*9b30*/  BSYNC B1 ;  /* 0x0000000000017941 */ /* 0x000fea0003800000 */
.L_x_296:
[----:B------:R-:W-:Y:S01]  /*9b40*/  LOP3.LUT P4, RZ, R0, 0xff, RZ, 0xc0, !PT ;  /* 0x000000ff00ff7812 */ /* 0x000fe2000788c0ff */
[----:B------:R-:W-:Y:S01]  /*9b50*/  VIADD R8, R8, UR37 ;  /* 0x0000002508087c36 */ /* 0x000fe20008000000 */
[----:B------:R-:W-:Y:S01]  /*9b60*/  ULDC.64 UR4, c[0x0][0x650] ;  /* 0x0001940000047ab9 */ /* 0x000fe20000000a00 */
[----:B------:R-:W-:Y:S01]  /*9b70*/  BSSY B1, `(.L_x_302) ;  /* 0x000006f000017945 */ /* 0x000fe20003800000 */
[----:B------:R-:W-:Y:S02]  /*9b80*/  IMAD.MOV.U32 R18, RZ, RZ, -0x1 ;  /* 0xffffffffff127424 */ /* 0x000fe400078e00ff */
[----:B------:R-:W-:Y:S01]  /*9b90*/  SHF.R.U32.HI R0, RZ, 0x1, R8 ;  /* 0x00000001ff007819 */ /* 0x000fe20000011608 */
[----:B------:R-:W-:Y:S01]  /*9ba0*/  IMAD.MOV.U32 R19, RZ, RZ, -0x1 ;  /* 0xffffffffff137424 */ /* 0x000fe200078e00ff */
[----:B------:R-:W-:Y:S02]  /*9bb0*/  ISETP.GT.U32.AND P1, PT, R8, 0x1, PT ;  /* 0x000000010800780c */ /* 0x000fe40003f24070 */
[----:B------:R-:W-:-:S02]  /*9bc0*/  LOP3.LUT R0, R0, 0x1, RZ, 0xc0, !PT ;  /* 0x0000000100007812 */ /* 0x000fc400078ec0ff */
[----:B------:R-:W-:Y:S01]  /*9bd0*/  LOP3.LUT R8, R8, 0x1, RZ, 0xc0, !PT ;  /* 0x0000000108087812 */ /* 0x000fe200078ec0ff */
[----:B------:R-:W0:Y:S01]  /*9be0*/  @P4 S2R R3, SR_CgaCtaId ;  /* 0x0000000000034919 */ /* 0x000e220000008800 */
[----:B------:R-:W-:Y:S02]  /*9bf0*/  @P4 MOV R2, 0x400 ;  /* 0x0000040000024802 */ /* 0x000fe40000000f00 */
[----:B------:R-:W-:Y:S02]  /*9c00*/  ISETP.NE.U32.AND P2, PT, R0, 0x1, PT ;  /* 0x000000010000780c */ /* 0x000fe40003f45070 */
[----:B0-----:R-:W-:Y:S01]  /*9c10*/  @P4 LEA R2, R3, R2, 0x18 ;  /* 0x0000000203024211 */ /* 0x001fe200078ec0ff */
[----:B------:R-:W-:-:S03]  /*9c20*/  IMAD.U32 R3, RZ, RZ, UR37 ;  /* 0x00000025ff037e24 */ /* 0x000fc6000f8e00ff */
[----:B------:R0:W-:Y:S01]  /*9c30*/  @P4 SYNCS.ARRIVE.TRANS64.A1T0 RZ, [R2+URZ+0x58], RZ ;  /* 0x000058ff02ff49a7 */ /* 0x0001e2000810003f */
[----:B------:R-:W-:Y:S02]  /*9c40*/  IADD3 R16, P4, R16, UR38, RZ ;  /* 0x0000002610107c10 */ /* 0x000fe4000ff9e0ff */
[----:B------:R-:W-:Y:S02]  /*9c50*/  ISETP.LT.U32.AND P1, PT, R3, 0x2, P1 ;  /* 0x000000020300780c */ /* 0x000fe40000f21070 */
[----:B------:R-:W-:Y:S02]  /*9c60*/  IADD3.X R17, R17, UR41, RZ, P4, !PT ;  /* 0x0000002911117c10 */ /* 0x000fe4000a7fe4ff */
[----:B------:R-:W-:Y:S02]  /*9c70*/  ISETP.GE.U32.AND P4, PT, R16, UR4, PT ;  /* 0x0000000410007c0c */ /* 0x000fe4000bf86070 */
[----:B------:R-:W-:Y:S02]  /*9c80*/  SEL R0, RZ, 0x1, !P1 ;  /* 0x00000001ff007807 */ /* 0x000fe40004800000 */
[----:B------:R-:W-:-:S02]  /*9c90*/  ISETP.GE.U32.AND.EX P1, PT, R17, UR5, PT, P4 ;  /* 0x0000000511007c0c */ /* 0x000fc4000bf26140 */
[----:B------:R-:W-:Y:S02]  /*9ca0*/  ISETP.GT.U32.AND P2, PT, R3, 0x1, !P2 ;  /* 0x000000010300780c */ /* 0x000fe40005744070 */
[----:B------:R-:W-:Y:S02]  /*9cb0*/  PRMT R3, RZ, 0x7610, R3 ;  /* 0x00007610ff037816 */ /* 0x000fe40000000003 */
[----:B0-----:R-:W-:-:S04]  /*9cc0*/  SEL R2, RZ, 0x1, !P2 ;  /* 0x00000001ff027807 */ /* 0x001fc80005000000 */
[--C-:B------:R-:W-:Y:S01]  /*9cd0*/  LOP3.LUT R9, R2, R9, R0.reuse, 0x96, !PT ;  /* 0x0000000902097212 */ /* 0x100fe200078e9600 */
[----:B------:R-:W-:Y:S01]  /*9ce0*/  IMAD.MOV.U32 R2, RZ, RZ, -0x1 ;  /* 0xffffffffff027424 */ /* 0x000fe200078e00ff */
[----:B------:R-:W-:Y:S01]  /*9cf0*/  PRMT R0, RZ, 0x7610, R0 ;  /* 0x00007610ff007816 */ /* 0x000fe20000000000 */
[----:B------:R-:W-:Y:S06]  /*9d00*/  @P1 BRA `(.L_x_303) ;  /* 0x0000000400541947 */ /* 0x000fec0003800000 */
[----:B------:R-:W0:Y:S01]  /*9d10*/  S2UR UR4, SR_CTAID.X ;  /* 0x00000000000479c3 */ /* 0x000e220000002500 */
[----:B------:R-:W-:Y:S01]  /*9d20*/  ULDC.64 UR6, c[0x0][0x628] ;  /* 0x00018a0000067ab9 */ /* 0x000fe20000000a00 */
[----:B------:R-:W-:Y:S01]  /*9d30*/  ULDC UR5, c[0x0][0x150] ;  /* 0x0000540000057ab9 */ /* 0x000fe20000000800 */
[----:B------:R-:W-:Y:S01]  /*9d40*/  ISETP.NE.U32.AND P1, PT, RZ, UR6, PT ;  /* 0x00000006ff007c0c */ /* 0x000fe2000bf25070 */
[----:B------:R-:W-:Y:S01]  /*9d50*/  ULDC UR8, c[0x0][0x630] ;  /* 0x00018c0000087ab9 */ /* 0x000fe20000000800 */
[----:B------:R-:W-:Y:S01]  /*9d60*/  ULDC UR10, c[0x0][0x154] ;  /* 0x00005500000a7ab9 */ /* 0x000fe20000000800 */
[----:B------:R-:W-:Y:S01]  /*9d70*/  IMAD.MOV.U32 R2, RZ, RZ, R16 ;  /* 0x000000ffff027224 */ /* 0x000fe200078e0010 */
[----:B------:R-:W-:Y:S01]  /*9d80*/  ISETP.NE.AND.EX P1, PT, RZ, UR7, PT, P1 ;  /* 0x00000007ff007c0c */ /* 0x000fe2000bf25310 */
[----:B------:R-:W1:Y:S01]  /*9d90*/  S2UR UR9, SR_CTAID.Y ;  /* 0x00000000000979c3 */ /* 0x000e620000002600 */
[----:B0-----:R-:W-:-:S05]  /*9da0*/  I2FP.F32.U32 R3, UR4 ;  /* 0x0000000400037c45 */ /* 0x001fca0008201000 */
[----:B------:R-:W-:Y:S01]  /*9db0*/  FMUL R10, R3, UR5 ;  /* 0x00000005030a7c20 */ /* 0x000fe20008400000 */
[----:B------:R-:W-:-:S05]  /*9dc0*/  IMAD.MOV.U32 R3, RZ, RZ, R17 ;  /* 0x000000ffff037224 */ /* 0x000fca00078e0011 */
[----:B------:R-:W-:Y:S05]  /*9dd0*/  @!P1 BRA `(.L_x_304) ;  /* 0x0000000000289947 */ /* 0x000fea0003800000 */
[----:B------:R-:W-:Y:S02]  /*9de0*/  ULDC UR5, c[0x0][0x634] ;  /* 0x00018d0000057ab9 */ /* 0x000fe40000000800 */
[----:B------:R-:W-:-:S05]  /*9df0*/  IADD3 R7, P1, R16, UR5, RZ ;  /* 0x0000000510077c10 */ /* 0x000fca000ff3e0ff */
[----:B------:R-:W-:-:S04]  /*9e00*/  IMAD.X R11, RZ, RZ, R17, P1 ;  /* 0x000000ffff0b7224 */ /* 0x000fc800008e0611 */
[----:B------:R-:W-:-:S04]  /*9e10*/  IMAD.WIDE.U32 R4, R11, UR6, RZ ;  /* 0x000000060b047c25 */ /* 0x000fc8000f8e00ff */
[----:B------:R-:W-:-:S04]  /*9e20*/  IMAD.WIDE.U32 R4, P1, R7, UR7, R4 ;  /* 0x0000000707047c25 */ /* 0x000fc8000f820004 */
[----:B------:R-:W-:-:S04]  /*9e30*/  IMAD.WIDE.U32 R6, R7, UR6, RZ ;  /* 0x0000000607067c25 */ /* 0x000fc8000f8e00ff */
[----:B------:R-:W-:Y:S01]  /*9e40*/  IMAD.X R3, RZ, RZ, RZ, P1 ;  /* 0x000000ffff037224 */ /* 0x000fe200008e06ff */
[----:B------:R-:W-:Y:S01]  /*9e50*/  IADD3 RZ, P1, R7, R4, RZ ;  /* 0x0000000407ff7210 */ /* 0x000fe20007f3e0ff */
[----:B------:R-:W-:-:S04]  /*9e60*/  IMAD.MOV.U32 R2, RZ, RZ, R5 ;  /* 0x000000ffff027224 */ /* 0x000fc800078e0005 */
[----:B------:R-:W-:-:S08]  /*9e70*/  IMAD.WIDE.U32.X R2, R11, UR7, R2, P1 ;  /* 0x000000070b027c25 */ /* 0x000fd000088e0402 */
.L_x_304:
[--C-:B------:R-:W-:Y:S01]  /*9e80*/  SHF.R.U64 R19, R2, UR8, R3.reuse ;  /* 0x0000000802137c19 */ /* 0x100fe20008001203 */
[----:B------:R-:W0:Y:S01]  /*9e90*/  F2I.U32.TRUNC.NTZ R10, R10 ;  /* 0x0000000a000a7305 */ /* 0x000e22000020f000 */
[----:B------:R-:W-:Y:S01]  /*9ea0*/  SHF.R.U32.HI R2, RZ, UR8, R3 ;  /* 0x00000008ff027c19 */ /* 0x000fe20008011603 */
[----:B------:R-:W-:Y:S01]  /*9eb0*/  ULDC.64 UR6, c[0x0][0x620] ;  /* 0x0001880000067ab9 */ /* 0x000fe20000000a00 */
[----:B------:R-:W-:Y:S01]  /*9ec0*/  IADD3 R5, P1, RZ, -R19, RZ ;  /* 0x80000013ff057210 */ /* 0x000fe20007f3e0ff */
[----:B------:R-:W2:Y:S01]  /*9ed0*/  LDC R15, c[0x0][0x610] ;  /* 0x00018400ff0f7b82 */ /* 0x000ea20000000800 */
[----:B-1----:R-:W-:Y:S01]  /*9ee0*/  I2FP.F32.U32 R4, UR9 ;  /* 0x0000000900047c45 */ /* 0x002fe20008201000 */
[----:B------:R-:W-:Y:S01]  /*9ef0*/  ULDC UR8, c[0x0][0x658] ;  /* 0x0001960000087ab9 */ /* 0x000fe20000000800 */
[----:B------:R-:W-:Y:S01]  /*9f00*/  ULDC UR12, c[0x0][0x648] ;  /* 0x00019200000c7ab9 */ /* 0x000fe20000000800 */
[----:B------:R-:W-:Y:S02]  /*9f10*/  IMAD.X R2, RZ, RZ, ~R2, P1 ;  /* 0x000000ffff027224 */ /* 0x000fe400008e0e02 */
[----:B------:R-:W-:Y:S01]  /*9f20*/  FMUL R6, R4, UR10 ;  /* 0x0000000a04067c20 */ /* 0x000fe20008400000 */
[----:B------:R-:W-:Y:S01]  /*9f30*/  ULDC.64 UR10, c[0x0][0x640] ;  /* 0x00019000000a7ab9 */ /* 0x000fe20000000a00 */
[----:B------:R-:W-:Y:S01]  /*9f40*/  IMAD R4, R2, UR6, RZ ;  /* 0x0000000602047c24 */ /* 0x000fe2000f8e02ff */
[----:B------:R-:W-:Y:S01]  /*9f50*/  ISETP.NE.U32.AND P1, PT, RZ, UR10, PT ;  /* 0x0000000aff007c0c */ /* 0x000fe2000bf25070 */
[C---:B------:R-:W-:Y:S01]  /*9f60*/  IMAD.WIDE.U32 R2, R5.reuse, UR6, R16 ;  /* 0x0000000605027c25 */ /* 0x040fe2000f8e0010 */
[----:B0-----:R-:W-:Y:S01]  /*9f70*/  R2UR UR5, R10 ;  /* 0x000000000a0572ca */ /* 0x001fe200000e0000 */
[----:B------:R-:W0:Y:S01]  /*9f80*/  F2I.U32.TRUNC.NTZ R6, R6 ;  /* 0x0000000600067305 */ /* 0x000e22000020f000 */
[----:B------:R-:W-:Y:S01]  /*9f90*/  ULDC UR6, c[0x0][0x618] ;  /* 0x0001860000067ab9 */ /* 0x000fe20000000800 */
[----:B------:R-:W-:Y:S01]  /*9fa0*/  IMAD R5, R5, UR7, R4 ;  /* 0x0000000705057c24 */ /* 0x000fe2000f8e0204 */
[----:B------:R-:W-:-:S03]  /*9fb0*/  ISETP.NE.AND.EX P1, PT, RZ, UR11, PT, P1 ;  /* 0x0000000bff007c0c */ /* 0x000fc6000bf25310 */
[----:B------:R-:W-:-:S05]  /*9fc0*/  IMAD.IADD R3, R3, 0x1, R5 ;  /* 0x0000000103037824 */ /* 0x000fca00078e0205 */
[--C-:B------:R-:W-:Y:S02]  /*9fd0*/  SHF.R.U64 R10, R2, UR6, R3.reuse ;  /* 0x00000006020a7c19 */ /* 0x100fe40008001203 */
[----:B------:R-:W-:Y:S01]  /*9fe0*/  SHF.R.U32.HI R3, RZ, UR6, R3 ;  /* 0x00000006ff037c19 */ /* 0x000fe20008011603 */
[----:B------:R-:W-:Y:S01]  /*9ff0*/  ULDC UR6, c[0x0][0x608] ;  /* 0x0001820000067ab9 */ /* 0x000fe20000000800 */
[----:B0-----:R-:W-:Y:S02]  /*a000*/  R2UR UR7, R6 ;  /* 0x00000000060772ca */ /* 0x001fe400000e0000 */
[--C-:B------:R-:W-:Y:S02]  /*a010*/  SHF.R.U64 R12, R10, UR6, R3.reuse ;  /* 0x000000060a0c7c19 */ /* 0x100fe40008001203 */
[----:B------:R-:W-:Y:S01]  /*a020*/  SHF.R.U32.HI R3, RZ, UR6, R3 ;  /* 0x00000006ff037c19 */ /* 0x000fe20008011603 */
[----:B------:R-:W-:-:S03]  /*a030*/  UIADD3 UR6, -UR5, URZ, URZ ;  /* 0x0000003f05067290 */ /* 0x000fc6000fffe13f */
[--C-:B------:R-:W-:Y:S01]  /*a040*/  SHF.R.U64 R13, R12, UR8, R3.reuse ;  /* 0x000000080c0d7c19 */ /* 0x100fe20008001203 */
[----:B------:R-:W-:Y:S01]  /*a050*/  ULDC UR5, c[0x0][0x144] ;  /* 0x0000510000057ab9 */ /* 0x000fe20000000800 */
[----:B------:R-:W-:-:S03]  /*a060*/  SHF.R.U32.HI R3, RZ, UR8, R3 ;  /* 0x00000008ff037c19 */ /* 0x000fc60008011603 */
[----:B------:R-:W-:Y:S01]  /*a070*/  IMAD.MOV.U32 R2, RZ, RZ, R13 ;  /* 0x000000ffff027224 */ /* 0x000fe200078e000d */
[----:B------:R-:W-:Y:S06]  /*a080*/  @!P1 BRA `(.L_x_305) ;  /* 0x0000000000289947 */ /* 0x000fec0003800000 */
        /* <DEDUP_REMOVED lines=10> */
.L_x_305:
[----:B------:R-:W-:Y:S01]  /*a130*/  UISETP.NE.AND UP0, UPT, UR40, URZ, UPT ;  /* 0x0000003f2800728c */ /* 0x000fe2000bf05270 */
[----:B------:R-:W-:Y:S01]  /*a140*/  SHF.R.U64 R3, R2, UR12, R3 ;  /* 0x0000000c02037c19 */ /* 0x000fe20008001203 */
[----:B------:R-:W-:Y:S01]  /*a150*/  UIADD3 UR7, -UR7, URZ, URZ ;  /* 0x0000003f07077290 */ /* 0x000fe2000fffe13f */
[----:B------:R-:W-:Y:S01]  /*a160*/  LOP3.LUT R2, R12, UR22, RZ, 0xc0, !PT ;  /* 0x000000160c027c12 */ /* 0x000fe2000f8ec0ff */
[----:B------:R-:W-:Y:S01]  /*a170*/  UIMAD UR4, UR5, UR6, UR4 ;  /* 0x00000006050472a4 */ /* 0x000fe2000f8e0204 */
[----:B------:R-:W-:Y:S01]  /*a180*/  LOP3.LUT R5, R10, UR14, RZ, 0xc0, !PT ;  /* 0x0000000e0a057c12 */ /* 0x000fe2000f8ec0ff */
[----:B------:R-:W-:Y:S01]  /*a190*/  IMAD.MOV R4, RZ, RZ, -R3 ;  /* 0x000000ffff047224 */ /* 0x000fe200078e0a03 */
[----:B------:R-:W-:Y:S01]  /*a1a0*/  ULDC UR5, c[0x0][0x148] ;  /* 0x0000520000057ab9 */ /* 0x000fe20000000800 */
[----:B------:R-:W-:Y:S01]  /*a1b0*/  IMAD R18, R3, UR13, R2 ;  /* 0x0000000d03127c24 */ /* 0x000fe2000f8e0202 */
[----:B------:R-:W-:Y:S01]  /*a1c0*/  PLOP3.LUT P1, PT, PT, PT, UP0, 0x80, 0x0 ;  /* 0x000000000000781c */ /* 0x000fe20003f2f008 */
[----:B------:R-:W-:Y:S01]  /*a1d0*/  IMAD.MOV.U32 R3, RZ, RZ, 0x1 ;  /* 0x00000001ff037424 */ /* 0x000fe200078e00ff */
[----:B------:R-:W-:-:S03]  /*a1e0*/  @UP0 UIMAD UR4, UR5, UR7, UR9 ;  /* 0x00000007050402a4 */ /* 0x000fc6000f8e0209 */
[----:B------:R-:W-:Y:S02]  /*a1f0*/  ULDC UR5, c[0x0][0x638] ;  /* 0x00018e0000057ab9 */ /* 0x000fe40000000800 */
[----:B------:R-:W-:Y:S02]  /*a200*/  IMAD R2, R4, UR5, R13 ;  /* 0x0000000504027c24 */ /* 0x000fe4000f8e020d */
[----:B--2---:R-:W-:Y:S01]  /*a210*/  IMAD R18, R18, R15, UR4 ;  /* 0x0000000412127e24 */ /* 0x004fe2000f8e020f */
[----:B------:R-:W-:Y:S02]  /*a220*/  ULDC UR4, c[0x0][0x600] ;  /* 0x0001800000047ab9 */ /* 0x000fe40000000800 */
[----:B------:R-:W-:-:S05]  /*a230*/  IMAD R5, R2, UR4, R5 ;  /* 0x0000000402057c24 */ /* 0x000fca000f8e0205 */
[----:B------:R-:W-:Y:S02]  /*a240*/  SEL R2, R5, R18, !P1 ;  /* 0x0000001205027207 */ /* 0x000fe40004800000 */
[----:B------:R-:W-:-:S07]  /*a250*/  SEL R18, R18, R5, !P1 ;  /* 0x0000000512127207 */ /* 0x000fce0004800000 */
.L_x_303:
[----:B------:R-:W-:Y:S05]  /*a260*/  BSYNC B1 ;  /* 0x0000000000017941 */ /* 0x000fea0003800000 */
.L_x_302:
[----:B------:R-:W-:-:S13]  /*a270*/  LOP3.LUT P1, RZ, R3, 0xff, RZ, 0xc0, !PT ;  /* 0x000000ff03ff7812 */ /* 0x000fda000782c0ff */
[----:B------:R-:W-:Y:S05]  /*a280*/  @P1 BRA `(.L_x_306) ;  /* 0xfffffff000f01947 */ /* 0x000fea000383ffff */
[----:B------:R-:W-:Y:S05]  /*a290*/  BSYNC B0 ;  /* 0x0000000000007941 */ /* 0x000fea0003800000 */
.L_x_294:
[----:B------:R-:W-:-:S03]  /*a2a0*/  UMOV UR4, 0xffffffff ;  /* 0xffffffff00047882 */ /* 0x000fc60000000000 */
[----:B------:R-:W-:Y:S05]  /*a2b0*/  BRA.DIV UR4, `(.L_x_307) ;  /* 0x0000000204fc7947 */ /* 0x000fea000b800000 */
[----:B------:R-:W-:-:S13]  /*a2c0*/  ELECT P6, URZ, PT ;  /* 0x00000000003f782f */ /* 0x000fda00038c0000 */
.L_x_321:
[----:B------:R-:W-:Y:S04]  /*a2d0*/  BSSY B0, `(.L_x_308) ;  /* 0x000001a000007945 */ /* 0x000fe80003800000 */
[----:B------:R-:W-:Y:S05]  /*a2e0*/  @!P6 BRA `(.L_x_309) ;  /* 0x000000000060e947 */ /* 0x000fea0003800000 */
[----:B------:R-:W-:-:S04]  /*a2f0*/  ULOP3.LUT UR4, UR42, 0x2, URZ, 0xfc, !UPT ;  /* 0x000000022a047892 */ /* 0x000fc8000f8efc3f */
[----:B------:R-:W-:-:S06]  /*a300*/  UISETP.NE.AND UP0, UPT, UR4, 0x3, UPT ;  /* 0x000000030400788c */ /* 0x000fcc000bf05270 */
[----:B------:R-:W-:-:S13]  /*a310*/  PLOP3.LUT P0, PT, PT, PT, UP0, 0x80, 0x0 ;  /* 0x000000000000781c */ /* 0x000fda0003f0f008 */
[----:B------:R-:W-:Y:S05]  /*a320*/  @!P0 BRA `(.L_x_310) ;  /* 0x0000000000048947 */ /* 0x000fea0003800000 */
[----:B------:R-:W-:Y:S01]  /*a330*/  BPT.TRAP 0x1 ;  /* 0x000000040000795c */ /* 0x000fe20000300000 */
.L_x_310:
[----:B------:R-:W0:Y:S01]  /*a340*/  S2R R3, SR_CgaCtaId ;  /* 0x0000000000037919 */ /* 0x000e220000008800 */
[----:B------:R-:W-:Y:S02]  /*a350*/  MOV R0, 0x400 ;  /* 0x0000040000007802 */ /* 0x000fe40000000f00 */
[----:B------:R-:W-:Y:S02]  /*a360*/  SHF.L.U32 R2, R9, 0x1f, RZ ;  /* 0x0000001f09027819 */ /* 0x000fe400000006ff */
[----:B0-----:R-:W-:-:S05]  /*a370*/  LEA R3, R3, R0, 0x18 ;  /* 0x0000000003037211 */ /* 0x001fca00078ec0ff */
[----:B------:R-:W-:-:S04]  /*a380*/  VIADD R3, R3, 0x10 ;  /* 0x0000001003037836 */ /* 0x000fc80000000000 */
[C---:B------:R-:W-:Y:S02]  /*a390*/  IMAD R5, R8.reuse, 0x8, R3 ;  /* 0x0000000808057824 */ /* 0x040fe400078e0203 */
[----:B------:R-:W-:Y:S02]  /*a3a0*/  VIADD R8, R8, 0x1 ;  /* 0x0000000108087836 */ /* 0x000fe40000000000 */
[----:B------:R-:W0:Y:S03]  /*a3b0*/  SYNCS.PHASECHK.TRANS64.TRYWAIT P0, [R5+URZ], R2 ;  /* 0x00000002050075a7 */ /* 0x000e26000800017f */
[----:B------:R-:W-:-:S04]  /*a3c0*/  ISETP.NE.AND P1, PT, R8, 0x2, PT ;  /* 0x000000020800780c */ /* 0x000fc80003f25270 */
[----:B------:R-:W-:Y:S02]  /*a3d0*/  SEL R0, RZ, 0x1, P1 ;  /* 0x00000001ff007807 */ /* 0x000fe40000800000 */
[----:B------:R-:W-:Y:S02]  /*a3e0*/  SEL R8, R8, RZ, P1 ;  /* 0x000000ff08087207 */ /* 0x000fe40000800000 */
[----:B------:R-:W-:Y:S01]  /*a3f0*/  LOP3.LUT R0, R9, R0, RZ, 0x3c, !PT ;  /* 0x0000000009007212 */ /* 0x000fe200078e3cff */
[----:B0-----:R-:W-:Y:S06]  /*a400*/  @!P0 BRA `(.L_x_311) ;  /* 0x0000000000c88947 */ /* 0x001fec0003800000 */
.L_x_322:
[----:B------:R-:W-:Y:S01]  /*a410*/  IMAD R3, R8, 0x8, R3 ;  /* 0x0000000808037824 */ /* 0x000fe200078e0203 */
[----:B------:R-:W-:-:S07]  /*a420*/  SHF.L.U32 R0, R0, 0x1f, RZ ;  /* 0x0000001f00007819 */ /* 0x000fce00000006ff */
.L_x_312:
[----:B-1----:R1:W2:Y:S02]  /*a430*/  SYNCS.PHASECHK.TRANS64.TRYWAIT P0, [R3+URZ], R0 ;  /* 0x00000000030075a7 */ /* 0x0022a4000800017f */
[----:B--2---:R-:W-:Y:S05]  /*a440*/  @!P0 NANOSLEEP.SYNCS 0x989680 ;  /* 0x009896800000895d */ /* 0x004fea0003900000 */
[----:B------:R-:W2:Y:S02]  /*a450*/  @!P0 SYNCS.PHASECHK.TRANS64 P0, [R3+URZ], R0 ;  /* 0x00000000030085a7 */ /* 0x000ea4000800007f */
[----:B--2---:R-:W-:Y:S05]  /*a460*/  @!P0 BRA `(.L_x_312) ;  /* 0xfffffffc00f08947 */ /* 0x004fea000383ffff */
.L_x_309:
[----:B------:R-:W-:Y:S05]  /*a470*/  BSYNC B0 ;  /* 0x0000000000007941 */ /* 0x000fea0003800000 */
.L_x_308:
[----:B------:R-:W-:Y:S05]  /*a480*/  EXIT ;  /* 0x000000000000794d */ /* 0x000fea0003800000 */
.L_x_18:
[----:B0-----:R0:W1:Y:S02]  /*a490*/  SYNCS.PHASECHK.TRANS64.TRYWAIT P0, [R159+URZ], R0 ;  /* 0x000000009f0075a7 */ /* 0x001064000800017f */
[----:B-1----:R-:W-:Y:S05]  /*a4a0*/  @!P0 NANOSLEEP.SYNCS 0x989680 ;  /* 0x009896800000895d */ /* 0x002fea0003900000 */
[----:B------:R-:W1:Y:S02]  /*a4b0*/  @!P0 SYNCS.PHASECHK.TRANS64 P0, [R159+URZ], R0 ;  /* 0x000000009f0085a7 */ /* 0x000e64000800007f */
[----:B-1----:R-:W-:Y:S05]  /*a4c0*/  @!P0 BRA `(.L_x_18) ;  /* 0xfffffffc00f08947 */ /* 0x002fea000383ffff */
[----:B------:R-:W-:Y:S05]  /*a4d0*/  BRA `(.L_x_313) ;  /* 0xffffff7000ac7947 */ /* 0x000fea000383ffff */
.L_x_23:
[----:B-1----:R1:W2:Y:S02]  /*a4e0*/  SYNCS.PHASECHK.TRANS64.TRYWAIT P1, [R3+URZ], R0 ;  /* 0x00000000030075a7 */ /* 0x0022a4000802017f */
[----:B--2---:R-:W-:Y:S05]  /*a4f0*/  @!P1 NANOSLEEP.SYNCS 0x989680 ;  /* 0x009896800000995d */ /* 0x004fea0003900000 */
[----:B------:R-:W2:Y:S02]  /*a500*/  @!P1 SYNCS.PHASECHK.TRANS64 P1, [R3+URZ], R0 ;  /* 0x00000000030095a7 */ /* 0x000ea4000802007f */
[----:B--2---:R-:W-:Y:S05]  /*a510*/  @!P1 BRA `(.L_x_23) ;  /* 0xfffffffc00f09947 */ /* 0x004fea000383ffff */
[----:B------:R-:W-:Y:S05]  /*a520*/  BRA `(.L_x_22) ;  /* 0xffffff74001c7947 */ /* 0x000fea000383ffff */
.L_x_28:
[----:B-1----:R-:W-:-:S04]  /*a530*/  IMAD.U32 R5, RZ, RZ, UR7 ;  /* 0x00000007ff057e24 */ /* 0x002fc8000f8e00ff */
[----:B------:R1:W2:Y:S03]  /*a540*/  SYNCS.PHASECHK.TRANS64.TRYWAIT P1, [R5+URZ], R4 ;  /* 0x00000004050075a7 */ /* 0x0002a6000802017f */
[----:B--2---:R-:W-:Y:S05]  /*a550*/  @!P1 NANOSLEEP.SYNCS 0x989680 ;  /* 0x009896800000995d */ /* 0x004fea0003900000 */
[----:B------:R-:W2:Y:S02]  /*a560*/  @!P1 SYNCS.PHASECHK.TRANS64 P1, [R5+URZ], R4 ;  /* 0x00000004050095a7 */ /* 0x000ea4000802007f */
[----:B--2---:R-:W-:Y:S05]  /*a570*/  @!P1 BRA `(.L_x_28) ;  /* 0xfffffffc00ec9947 */ /* 0x004fea000383ffff */
[----:B------:R-:W-:Y:S05]  /*a580*/  BRA `(.L_x_27) ;  /* 0xffffff7800787947 */ /* 0x000fea000383ffff */
.L_x_34:
[----:B0-----:R0:W1:Y:S02]  /*a590*/  SYNCS.PHASECHK.TRANS64.TRYWAIT P0, [R159+URZ+0x10], R0 ;  /* 0x000010009f0075a7 */ /* 0x001064000800017f */
[----:B-1----:R-:W-:Y:S05]  /*a5a0*/  @!P0 NANOSLEEP.SYNCS 0x989680 ;  /* 0x009896800000895d */ /* 0x002fea0003900000 */
[----:B------:R-:W1:Y:S02]  /*a5b0*/  @!P0 SYNCS.PHASECHK.TRANS64 P0, [R159+URZ+0x10], R0 ;  /* 0x000010009f0085a7 */ /* 0x000e64000800007f */
[----:B-1----:R-:W-:Y:S05]  /*a5c0*/  @!P0 BRA `(.L_x_34) ;  /* 0xfffffffc00f08947 */ /* 0x002fea000383ffff */
[----:B------:R-:W-:Y:S05]  /*a5d0*/  BRA `(.L_x_314) ;  /* 0xffffff8000587947 */ /* 0x000fea000383ffff */
.L_x_295:
[----:B------:R-:W-:Y:S01]  /*a5e0*/  BSSY B1, `(.L_x_315) ;  /* 0x0000006000017945 */ /* 0x000fe20003800000 */
[----:B------:R-:W-:-:S07]  /*a5f0*/  IMAD.MOV.U32 R15, RZ, RZ, -0x1 ;  /* 0xffffffffff0f7424 */ /* 0x000fce00078e00ff */
[----:B------:R-:W-:Y:S05]  /*a600*/  WARPSYNC.COLLECTIVE R15, `(.L_x_316) ;  /* 0x000000000f0c7348 */ /* 0x000fea0003c00000 */
[----:B------:R-:W-:Y:S02]  /*a610*/  ELECT P6, UR62, PT ;  /* 0x00000000003e782f */ /* 0x000fe400038c0000 */
[----:B------:R-:W-:Y:S01]  /*a620*/  MOV R14, UR62 ;  /* 0x0000003e000e7c02 */ /* 0x000fe20008000f00 */
[----:B------:R-:W-:Y:S10]  /*a630*/  ENDCOLLECTIVE ;  /* 0x000000000000791b */ /* 0x000ff40003800000 */
.L_x_316:
[----:B------:R-:W-:Y:S05]  /*a640*/  BSYNC B1 ;  /* 0x0000000000017941 */ /* 0x000fea0003800000 */
.L_x_315:
[----:B------:R-:W-:Y:S05]  /*a650*/  BRA `(.L_x_317) ;  /* 0xfffffff000087947 */ /* 0x000fea000383ffff */
.L_x_298:
[----:B-1----:R1:W2:Y:S02]  /*a660*/  SYNCS.PHASECHK.TRANS64.TRYWAIT P1, [R7+URZ+0x10], R4 ;  /* 0x00001004070075a7 */ /* 0x0022a4000802017f */
[----:B--2---:R-:W-:Y:S05]  /*a670*/  @!P1 NANOSLEEP.SYNCS 0x989680 ;  /* 0x009896800000995d */ /* 0x004fea0003900000 */
[----:B------:R-:W2:Y:S02]  /*a680*/  @!P1 SYNCS.PHASECHK.TRANS64 P1, [R7+URZ+0x10], R4 ;  /* 0x00001004070095a7 */ /* 0x000ea4000802007f */
[----:B--2---:R-:W-:Y:S05]  /*a690*/  @!P1 BRA `(.L_x_298) ;  /* 0xfffffffc00f09947 */ /* 0x004fea000383ffff */
[----:B------:R-:W-:Y:S05]  /*a6a0*/  BRA `(.L_x_318) ;  /* 0xfffffff000407947 */ /* 0x000fea000383ffff */
.L_x_307:
[----:B------:R-:W-:Y:S01]  /*a6b0*/  BSSY B0, `(.L_x_319) ;  /* 0x0000006000007945 */ /* 0x000fe20003800000 */
[----:B------:R-:W-:-:S07]  /*a6c0*/  IMAD.MOV.U32 R15, RZ, RZ, -0x1 ;  /* 0xffffffffff0f7424 */ /* 0x000fce00078e00ff */
[----:B------:R-:W-:Y:S05]  /*a6d0*/  WARPSYNC.COLLECTIVE R15, `(.L_x_320) ;  /* 0x000000000f0c7348 */ /* 0x000fea0003c00000 */
[----:B------:R-:W-:Y:S02]  /*a6e0*/  ELECT P6, UR62, PT ;  /* 0x00000000003e782f */ /* 0x000fe400038c0000 */
[----:B------:R-:W-:Y:S01]  /*a6f0*/  MOV R14, UR62 ;  /* 0x0000003e000e7c02 */ /* 0x000fe20008000f00 */
[----:B------:R-:W-:Y:S10]  /*a700*/  ENDCOLLECTIVE ;  /* 0x000000000000791b */ /* 0x000ff40003800000 */
.L_x_320:
[----:B------:R-:W-:Y:S05]  /*a710*/  BSYNC B0 ;  /* 0x0000000000007941 */ /* 0x000fea0003800000 */
.L_x_319:
[----:B------:R-:W-:Y:S05]  /*a720*/  BRA `(.L_x_321) ;  /* 0xfffffff800e87947 */ /* 0x000fea000383ffff */
.L_x_311:
[----:B0-----:R0:W1:Y:S02]  /*a730*/  SYNCS.PHASECHK.TRANS64.TRYWAIT P0, [R5+URZ], R2 ;  /* 0x00000002050075a7 */ /* 0x001064000800017f */
[----:B-1----:R-:W-:Y:S05]  /*a740*/  @!P0 NANOSLEEP.SYNCS 0x989680 ;  /* 0x009896800000895d */ /* 0x002fea0003900000 */
[----:B------:R-:W1:Y:S02]  /*a750*/  @!P0 SYNCS.PHASECHK.TRANS64 P0, [R5+URZ], R2 ;  /* 0x00000002050085a7 */ /* 0x000e64000800007f */
[----:B-1----:R-:W-:Y:S05]  /*a760*/  @!P0 BRA `(.L_x_311) ;  /* 0xfffffffc00f08947 */ /* 0x002fea000383ffff */
[----:B------:R-:W-:Y:S05]  /*a770*/  BRA `(.L_x_322) ;  /* 0xfffffffc00247947 */ /* 0x000fea000383ffff */
.L_x_323:
[----:B------:R-:W-:-:S00]  /*a780*/  BRA `(.L_x_323) ;  /* 0xfffffffc00fc7947 */ /* 0x000fc0000383ffff */
[----:B------:R-:W-:-:S00]  /*a790*/  NOP ;  /* 0x0000000000007918 */ /* 0x000fc00000000000 */
        /* <DEDUP_REMOVED lines=14> */
.L_x_324:


//--------------------- .nv.global.init           --------------------------
	.section	.nv.global.init,"aw",@progbits
.nv.global.init:
	.type		$str$22,@object
	.size		$str$22,($str$23 - $str$22)
$str$22:
        /*0000*/ 	.byte	0x6b, 0x5f, 0x74, 0x69, 0x6c, 0x65, 0x5f, 0x63, 0x6f, 0x75, 0x6e, 0x74, 0x20, 0x3e, 0x3d, 0x20
        /*0010*/ 	.byte	0x31, 0x00
	.type		$str$23,@object
	.size		$str$23,(__unnamed_1 - $str$23)
$str$23:
        /*0012*/ 	.byte	0x2f, 0x74, 0x6d, 0x70, 0x2f, 0x63, 0x75, 0x74, 0x6c, 0x61, 0x73, 0x73, 0x5f, 0x73, 0x77, 0x65
        /*0022*/ 	.byte	0x65, 0x70, 0x5f, 0x73, 0x72, 0x63, 0x2f, 0x69, 0x6e, 0x63, 0x6c, 0x75, 0x64, 0x65, 0x2f, 0x63
        /*0032*/ 	.byte	0x75, 0x74, 0x6c, 0x61, 0x73, 0x73, 0x2f, 0x67, 0x65, 0x6d, 0x6d, 0x2f, 0x63, 0x6f, 0x6c, 0x6c
        /*0042*/ 	.byte	0x65, 0x63, 0x74, 0x69, 0x76, 0x65, 0x2f, 0x73, 0x6d, 0x39, 0x30, 0x5f, 0x6d, 0x6d, 0x61, 0x5f
        /*0052*/ 	.byte	0x74, 0x6d, 0x61, 0x5f, 0x67, 0x6d, 0x6d, 0x61, 0x5f, 0x73, 0x73, 0x5f, 0x77, 0x61, 0x72, 0x70
        /*0062*/ 	.byte	0x73, 0x70, 0x65, 0x63, 0x69, 0x61, 0x6c, 0x69, 0x7a, 0x65, 0x64, 0x2e, 0x68, 0x70, 0x70, 0x00
	.type		__unnamed_1,@object
	.size		__unnamed_1,(.L_0 - __unnamed_1)
__unnamed_1:
        /*0072*/ 	.byte	0x76, 0x6f, 0x69, 0x64, 0x20, 0x63, 0x75, 0x74, 0x6c, 0x61, 0x73, 0x73, 0x3a, 0x3a, 0x67, 0x65
        /* <DEDUP_REMOVED lines=176> */
        /*0b82*/ 	.byte	0x74, 0x79, 0x5d, 0x00
.L_0:


//--------------------- .nv.shared._ZN7cutlass13device_kernelINS_4gemm6kernel13GemmUniversalIN4cute5tupleIJiiiiEEENS1_10collective13CollectiveMmaINS1_34MainloopSm90TmaGmmaWarpSpecializedILi2ENS5_IJNS4_1CILi2EEESB_NSA_ILi1EEEEEENS1_32KernelTmaWarpSpecializedPingpongEEENS5_IJNSA_ILi64EEENSA_ILi256EEESG_EEEfNS5_IJlSC_lEEEfSJ_NS4_8TiledMMAINS4_8MMA_AtomIJNS4_4SM904GMMA30MMA_64x256x8_F32TF32TF32_SS_TNILNSN_7ScaleInE1ELSP_1EEEEEENS4_6LayoutINS5_IJSC_SC_SC_EEENS5_IJNSA_ILi0EEESU_SU_EEEEENS5_IJNS4_10UnderscoreESX_SX_EEEEENS4_23SM90_TMA_LOAD_MULTICASTENS4_14ComposedLayoutINS4_7SwizzleILi3ELi4ELi3EEENS4_18smem_ptr_flag_bitsILi32EEENSS_INS5_IJNSA_ILi8EEENSA_ILi32EEEEEENS5_IJS17_SC_EEEEEEEvNS4_8identityES10_S1B_vS1C_EENS_8epilogue10collective6detail29Sm90TmaWarpSpecializedAdapterINS1F_15DefaultEpilogueIfSJ_SJ_NS1E_6thread17LinearCombinationIfLi1EffLNS1J_9ScaleType4KindE0ELNS_15FloatRoundStyleE2EfEENS1_15EpilogueDefaultEEEEEvvEEEEvNT_6ParamsE --------------------------
	.section	.nv.shared._ZN7cutlass13device_kernelINS_4gemm6kernel13GemmUniversalIN4cute5tupleIJiiiiEEENS1_10collective13CollectiveMmaINS1_34MainloopSm90TmaGmmaWarpSpecializedILi2ENS5_IJNS4_1CILi2EEESB_NSA_ILi1EEEEEENS1_32KernelTmaWarpSpecializedPingpongEEENS5_IJNSA_ILi64EEENSA_ILi256EEESG_EEEfNS5_IJlSC_lEEEfSJ_NS4_8TiledMMAINS4_8MMA_AtomIJNS4_4SM904GMMA30MMA_64x256x8_F32TF32TF32_SS_TNILNSN_7ScaleInE1ELSP_1EEEEEENS4_6LayoutINS5_IJSC_SC_SC_EEENS5_IJNSA_ILi0EEESU_SU_EEEEENS5_IJNS4_10UnderscoreESX_SX_EEEEENS4_23SM90_TMA_LOAD_MULTICASTENS4_14ComposedLayoutINS4_7SwizzleILi3ELi4ELi3EEENS4_18smem_ptr_flag_bitsILi32EEENSS_INS5_IJNSA_ILi8EEENSA_ILi32EEEEEENS5_IJS17_SC_EEEEEEEvNS4_8identityES10_S1B_vS1C_EENS_8epilogue10collective6detail29Sm90TmaWarpSpecializedAdapterINS1F_15DefaultEpilogueIfSJ_SJ_NS1E_6thread17LinearCombinationIfLi1EffLNS1J_9ScaleType4KindE0ELNS_15FloatRoundStyleE2EfEENS1_15EpilogueDefaultEEEEEvvEEEEvNT_6ParamsE,"aw",@nobits
	.sectionflags	@""
	.align	16
	.zero		1024


//--------------------- .nv.shared.reserved.0     --------------------------
	.section	.nv.shared.reserved.0,"aw",@nobits
	.weak		__nv_reservedSMEM_offset_0_alias
	.size		__nv_reservedSMEM_offset_0_alias, 0, 0
	.other		__nv_reservedSMEM_offset_0_alias,@"STO_CUDA_RESERVED_SHARED STV_DEFAULT"
__nv_reservedSMEM_offset_0_alias:
	.zero		0


//--------------------- .nv.global                --------------------------
	.section	.nv.global,"aw",@nobits
.nv.global:
	.type		_ZN40_INTERNAL_bd3f95ac_4_k_cu_adfe9152_271544cute1_E,@object
	.size		_ZN40_INTERNAL_bd3f95ac_4_k_cu_adfe9152_271544cute1_E,(_ZN40_INTERNAL_bd3f95ac_4_k_cu_adfe9152_271544cuda3std3__45__cpo6cbeginE - _ZN40_INTERNAL_bd3f95ac_4_k_cu_adfe9152_271544cute1_E)
_ZN40_INTERNAL_bd3f95ac_4_k_cu_adfe9152_271544cute1_E:
	.zero		1
	.type		_ZN40_INTERNAL_bd3f95ac_4_k_cu_adfe9152_271544cuda3std3__45__cpo6cbeginE,@object
	.size		_ZN40_INTERNAL_bd3f95ac_4_k_cu_adfe9152_271544cuda3std3__45__cpo6cbeginE,(_ZN40_INTERNAL_bd3f95ac_4_k_cu_adfe9152_271544cuda3std3__48in_placeE - _ZN40_INTERNAL_bd3f95ac_4_k_cu_adfe9152_271544cuda3std3__45__cpo6cbeginE)
_ZN40_INTERNAL_bd3f95ac_4_k_cu_adfe9152_271544cuda3std3__45__cpo6cbeginE:
	.zero		1
	.type		_ZN40_INTERNAL_bd3f95ac_4_k_cu_adfe9152_271544cuda3std3__48in_placeE,@object
	.size		_ZN40_INTERNAL_bd3f95ac_4_k_cu_adfe9152_271544cuda3std3__48in_placeE,(_ZN40_INTERNAL_bd3f95ac_4_k_cu_adfe9152_271544cuda3std6ranges3__45__cpo9iter_moveE - _ZN40_INTERNAL_bd3f95ac_4_k_cu_adfe9152_271544cuda3std3__48in_placeE)
_ZN40_INTERNAL_bd3f95ac_4_k_cu_adfe9152_271544cuda3std3__48in_placeE:
	.zero		1
	.type		_ZN40_INTERNAL_bd3f95ac_4_k_cu_adfe9152_271544cuda3std6ranges3__45__cpo9iter_moveE,@object
	.size		_ZN40_INTERNAL_bd3f95ac_4_k_cu_adfe9152_271544cuda3std6ranges3__45__cpo9iter_moveE,(_ZN40_INTERNAL_bd3f95ac_4_k_cu_adfe9152_271544cuda3std3__45__cpo5beginE - _ZN40_INTERNAL_bd3f95ac_4_k_cu_adfe9152_271544cuda3std6ranges3__45__cpo9iter_moveE)
_ZN40_INTERNAL_bd3f95ac_4_k_cu_adfe9152_271544cuda3std6ranges3__45__cpo9iter_moveE:
	.zero		1
	.type		_ZN40_INTERNAL_bd3f95ac_4_k_cu_adfe9152_271544cuda3std3__45__cpo5beginE,@object
	.size		_ZN40_INTERNAL_bd3f95ac_4_k_cu_adfe9152_271544cuda3std3__45__cpo5beginE,(_ZN40_INTERNAL_bd3f95ac_4_k_cu_adfe9152_271544cuda3std3__442_GLOBAL__N__bd3f95ac_4_k_cu_adfe9152_271546ignoreE - _ZN40_INTERNAL_bd3f95ac_4_k_cu_adfe9152_271544cuda3std3__45__cpo5beginE)
_ZN40_INTERNAL_bd3f95ac_4_k_cu_adfe9152_271544cuda3std3__45__cpo5beginE:
	.zero		1
	.type		_ZN40_INTERNAL_bd3f95ac_4_k_cu_adfe9152_271544cuda3std3__442_GLOBAL__N__bd3f95ac_4_k_cu_adfe9152_271546ignoreE,@object
	.size		_ZN40_INTERNAL_bd3f95ac_4_k_cu_adfe9152_271544cuda3std3__442_GLOBAL__N__bd3f95ac_4_k_cu_adfe9152_271546ignoreE,(_ZN40_INTERNAL_bd3f95ac_4_k_cu_adfe9152_271544cute7productE - _ZN40_INTERNAL_bd3f95ac_4_k_cu_adfe9152_271544cuda3std3__442_GLOBAL__N__bd3f95ac_4_k_cu_adfe9152_271546ignoreE)
_ZN40_INTERNAL_bd3f95ac_4_k_cu_adfe9152_271544cuda3std3__442_GLOBAL__N__bd3f95ac_4_k_cu_adfe9152_271546ignoreE:
	.zero		1
	.type		_ZN40_INTERNAL_bd3f95ac_4_k_cu_adfe9152_271544cute7productE,@object
	.size		_ZN40_INTERNAL_bd3f95ac_4_k_cu_adfe9152_271544cute7productE,(_ZN40_INTERNAL_bd3f95ac_4_k_cu_adfe9152_271544cuda3std3__45__cpo3endE - _ZN40_INTERNAL_bd3f95ac_4_k_cu_adfe9152_271544cute7productE)
_ZN40_INTERNAL_bd3f95ac_4_k_cu_adfe9152_271544cute7productE:
	.zero		1
	.type		_ZN40_INTERNAL_bd3f95ac_4_k_cu_adfe9152_271544cuda3std3__45__cpo3endE,@object
	.size		_ZN40_INTERNAL_bd3f95ac_4_k_cu_adfe9152_271544cuda3std3__45__cpo3endE,(_ZN40_INTERNAL_bd3f95ac_4_k_cu_adfe9152_271544cuda3std3__419piecewise_constructE - _ZN40_INTERNAL_bd3f95ac_4_k_cu_adfe9152_271544cuda3std3__45__cpo3endE)
_ZN40_INTERNAL_bd3f95ac_4_k_cu_adfe9152_271544cuda3std3__45__cpo3endE:
	.zero		1
	.type		_ZN40_INTERNAL_bd3f95ac_4_k_cu_adfe9152_271544cuda3std3__419piecewise_constructE,@object
	.size		_ZN40_INTERNAL_bd3f95ac_4_k_cu_adfe9152_271544cuda3std3__419piecewise_constructE,(_ZN40_INTERNAL_bd3f95ac_4_k_cu_adfe9152_271544cuda3std3__45__cpo4cendE - _ZN40_INTERNAL_bd3f95ac_4_k_cu_adfe9152_271544cuda3std3__419piecewise_constructE)
_ZN40_INTERNAL_bd3f95ac_4_k_cu_adfe9152_271544cuda3std3__419piecewise_constructE:
	.zero		1
	.type		_ZN40_INTERNAL_bd3f95ac_4_k_cu_adfe9152_271544cuda3std3__45__cpo4cendE,@object
	.size		_ZN40_INTERNAL_bd3f95ac_4_k_cu_adfe9152_271544cuda3std3__45__cpo4cendE,(_ZN40_INTERNAL_bd3f95ac_4_k_cu_adfe9152_271544cuda3std6ranges3__45__cpo4swapE - _ZN40_INTERNAL_bd3f95ac_4_k_cu_adfe9152_271544cuda3std3__45__cpo4cendE)
_ZN40_INTERNAL_bd3f95ac_4_k_cu_adfe9152_271544cuda3std3__45__cpo4cendE:
	.zero		1
	.type		_ZN40_INTERNAL_bd3f95ac_4_k_cu_adfe9152_271544cuda3std6ranges3__45__cpo4swapE,@object
	.size		_ZN40_INTERNAL_bd3f95ac_4_k_cu_adfe9152_271544cuda3std6ranges3__45__cpo4swapE,(.L_8 - _ZN40_INTERNAL_bd3f95ac_4_k_cu_adfe9152_271544cuda3std6ranges3__45__cpo4swapE)
_ZN40_INTERNAL_bd3f95ac_4_k_cu_adfe9152_271544cuda3std6ranges3__45__cpo4swapE:
	.zero		1
.L_8:


//--------------------- .nv.constant0._ZN7cutlass13device_kernelINS_4gemm6kernel13GemmUniversalIN4cute5tupleIJiiiiEEENS1_10collective13CollectiveMmaINS1_34MainloopSm90TmaGmmaWarpSpecializedILi2ENS5_IJNS4_1CILi2EEESB_NSA_ILi1EEEEEENS1_32KernelTmaWarpSpecializedPingpongEEENS5_IJNSA_ILi64EEENSA_ILi256EEESG_EEEfNS5_IJlSC_lEEEfSJ_NS4_8TiledMMAINS4_8MMA_AtomIJNS4_4SM904GMMA30MMA_64x256x8_F32TF32TF32_SS_TNILNSN_7ScaleInE1ELSP_1EEEEEENS4_6LayoutINS5_IJSC_SC_SC_EEENS5_IJNSA_ILi0EEESU_SU_EEEEENS5_IJNS4_10UnderscoreESX_SX_EEEEENS4_23SM90_TMA_LOAD_MULTICASTENS4_14ComposedLayoutINS4_7SwizzleILi3ELi4ELi3EEENS4_18smem_ptr_flag_bitsILi32EEENSS_INS5_IJNSA_ILi8EEENSA_ILi32EEEEEENS5_IJS17_SC_EEEEEEEvNS4_8identityES10_S1B_vS1C_EENS_8epilogue10collective6detail29Sm90TmaWarpSpecializedAdapterINS1F_15DefaultEpilogueIfSJ_SJ_NS1E_6thread17LinearCombinationIfLi1EffLNS1J_9ScaleType4KindE0ELNS_15FloatRoundStyleE2EfEENS1_15EpilogueDefaultEEEEEvvEEEEvNT_6ParamsE --------------------------
	.section	.nv.constant0._ZN7cutlass13device_kernelINS_4gemm6kernel13GemmUniversalIN4cute5tupleIJiiiiEEENS1_10collective13CollectiveMmaINS1_34MainloopSm90TmaGmmaWarpSpecializedILi2ENS5_IJNS4_1CILi2EEESB_NSA_ILi1EEEEEENS1_32KernelTmaWarpSpecializedPingpongEEENS5_IJNSA_ILi64EEENSA_ILi256EEESG_EEEfNS5_IJlSC_lEEEfSJ_NS4_8TiledMMAINS4_8MMA_AtomIJNS4_4SM904GMMA30MMA_64x256x8_F32TF32TF32_SS_TNILNSN_7ScaleInE1ELSP_1EEEEEENS4_6LayoutINS5_IJSC_SC_SC_EEENS5_IJNSA_ILi0EEESU_SU_EEEEENS5_IJNS4_10UnderscoreESX_SX_EEEEENS4_23SM90_TMA_LOAD_MULTICASTENS4_14ComposedLayoutINS4_7SwizzleILi3ELi4ELi3EEENS4_18smem_ptr_flag_bitsILi32EEENSS_INS5_IJNSA_ILi8EEENSA_ILi32EEEEEENS5_IJS17_SC_EEEEEEEvNS4_8identityES10_S1B_vS1C_EENS_8epilogue10collective6detail29Sm90TmaWarpSpecializedAdapterINS1F_15DefaultEpilogueIfSJ_SJ_NS1E_6thread17LinearCombinationIfLi1EffLNS1J_9ScaleType4KindE0ELNS_15FloatRoundStyleE2EfEENS1_15EpilogueDefaultEEEEEvvEEEEvNT_6ParamsE,"a",@progbits
	.sectionflags	@""
	.align	4
.nv.constant0._ZN7cutlass13device_kernelINS_4gemm6kernel13GemmUniversalIN4cute5tupleIJiiiiEEENS1_10collective13CollectiveMmaINS1_34MainloopSm90TmaGmmaWarpSpecializedILi2ENS5_IJNS4_1CILi2EEESB_NSA_ILi1EEEEEENS1_32KernelTmaWarpSpecializedPingpongEEENS5_IJNSA_ILi64EEENSA_ILi256EEESG_EEEfNS5_IJlSC_lEEEfSJ_NS4_8TiledMMAINS4_8MMA_AtomIJNS4_4SM904GMMA30MMA_64x256x8_F32TF32TF32_SS_TNILNSN_7ScaleInE1ELSP_1EEEEEENS4_6LayoutINS5_IJSC_SC_SC_EEENS5_IJNSA_ILi0EEESU_SU_EEEEENS5_IJNS4_10UnderscoreESX_SX_EEEEENS4_23SM90_TMA_LOAD_MULTICASTENS4_14ComposedLayoutINS4_7SwizzleILi3ELi4ELi3EEENS4_18smem_ptr_flag_bitsILi32EEENSS_INS5_IJNSA_ILi8EEENSA_ILi32EEEEEENS5_IJS17_SC_EEEEEEEvNS4_8identityES10_S1B_vS1C_EENS_8epilogue10collective6detail29Sm90TmaWarpSpecializedAdapterINS1F_15DefaultEpilogueIfSJ_SJ_NS1E_6thread17LinearCombinationIfLi1EffLNS1J_9ScaleType4KindE0ELNS_15FloatRoundStyleE2EfEENS1_15EpilogueDefaultEEEEEvvEEEEvNT_6ParamsE:
	.zero		1664


//--------------------- SYMBOLS --------------------------

	.type		.nv.reservedSmem.offset0,@object
	.size		.nv.reservedSmem.offset0,0x4
	.type		__assertfail,@function
